//
// Generated by NVIDIA NVVM Compiler
//
// Compiler Build ID: CL-36424714
// Cuda compilation tools, release 13.0, V13.0.88
// Based on NVVM 20.0.0
//

.version 9.0
.target sm_100
.address_size 64

	// .globl	_Z7_jacob0PdS_S_S_PlS0_S0_iiiS_
.extern .func  (.param .b64 func_retval0) malloc
(
	.param .b64 malloc_param_0
)
;
.extern .func free
(
	.param .b64 free_param_0
)
;

.visible .entry _Z7_jacob0PdS_S_S_PlS0_S0_iiiS_(
	.param .u64 .ptr .align 1 _Z7_jacob0PdS_S_S_PlS0_S0_iiiS__param_0,
	.param .u64 .ptr .align 1 _Z7_jacob0PdS_S_S_PlS0_S0_iiiS__param_1,
	.param .u64 .ptr .align 1 _Z7_jacob0PdS_S_S_PlS0_S0_iiiS__param_2,
	.param .u64 .ptr .align 1 _Z7_jacob0PdS_S_S_PlS0_S0_iiiS__param_3,
	.param .u64 .ptr .align 1 _Z7_jacob0PdS_S_S_PlS0_S0_iiiS__param_4,
	.param .u64 .ptr .align 1 _Z7_jacob0PdS_S_S_PlS0_S0_iiiS__param_5,
	.param .u64 .ptr .align 1 _Z7_jacob0PdS_S_S_PlS0_S0_iiiS__param_6,
	.param .u32 _Z7_jacob0PdS_S_S_PlS0_S0_iiiS__param_7,
	.param .u32 _Z7_jacob0PdS_S_S_PlS0_S0_iiiS__param_8,
	.param .u32 _Z7_jacob0PdS_S_S_PlS0_S0_iiiS__param_9,
	.param .u64 .ptr .align 1 _Z7_jacob0PdS_S_S_PlS0_S0_iiiS__param_10
)
{
	.reg .pred 	%p<14>;
	.reg .b32 	%r<18>;
	.reg .b64 	%rd<111>;
	.reg .b64 	%fd<1512>;

	ld.param.u64 	%rd21, [_Z7_jacob0PdS_S_S_PlS0_S0_iiiS__param_0];
	ld.param.u64 	%rd22, [_Z7_jacob0PdS_S_S_PlS0_S0_iiiS__param_1];
	ld.param.u64 	%rd23, [_Z7_jacob0PdS_S_S_PlS0_S0_iiiS__param_2];
	ld.param.u64 	%rd24, [_Z7_jacob0PdS_S_S_PlS0_S0_iiiS__param_3];
	ld.param.u64 	%rd25, [_Z7_jacob0PdS_S_S_PlS0_S0_iiiS__param_4];
	ld.param.u64 	%rd26, [_Z7_jacob0PdS_S_S_PlS0_S0_iiiS__param_5];
	ld.param.u64 	%rd27, [_Z7_jacob0PdS_S_S_PlS0_S0_iiiS__param_6];
	ld.param.u32 	%r8, [_Z7_jacob0PdS_S_S_PlS0_S0_iiiS__param_7];
	ld.param.u32 	%r6, [_Z7_jacob0PdS_S_S_PlS0_S0_iiiS__param_8];
	ld.param.u32 	%r7, [_Z7_jacob0PdS_S_S_PlS0_S0_iiiS__param_9];
	ld.param.u64 	%rd28, [_Z7_jacob0PdS_S_S_PlS0_S0_iiiS__param_10];
	mov.u32 	%r9, %ctaid.x;
	mov.u32 	%r10, %ntid.x;
	mov.u32 	%r11, %tid.x;
	mad.lo.s32 	%r1, %r9, %r10, %r11;
	{ // callseq 0, 0
	.param .b64 param0;
	st.param.b64 	[param0], 128;
	.param .b64 retval0;
	call.uni (retval0), 
	malloc, 
	(
	param0
	);
	ld.param.b64 	%rd29, [retval0];
	} // callseq 0
	{ // callseq 1, 0
	.param .b64 param0;
	st.param.b64 	[param0], 128;
	.param .b64 retval0;
	call.uni (retval0), 
	malloc, 
	(
	param0
	);
	ld.param.b64 	%rd30, [retval0];
	} // callseq 1
	{ // callseq 2, 0
	.param .b64 param0;
	st.param.b64 	[param0], 128;
	.param .b64 retval0;
	call.uni (retval0), 
	malloc, 
	(
	param0
	);
	ld.param.b64 	%rd31, [retval0];
	} // callseq 2
	shl.b32 	%r2, %r1, 4;
	mov.b64 	%rd32, 4607182418800017408;
	st.u64 	[%rd29], %rd32;
	mov.b64 	%rd33, 0;
	st.u64 	[%rd29+8], %rd33;
	st.u64 	[%rd29+16], %rd33;
	st.u64 	[%rd29+24], %rd33;
	st.u64 	[%rd29+32], %rd33;
	st.u64 	[%rd29+40], %rd32;
	st.u64 	[%rd29+48], %rd33;
	st.u64 	[%rd29+56], %rd33;
	st.u64 	[%rd29+64], %rd33;
	st.u64 	[%rd29+72], %rd33;
	st.u64 	[%rd29+80], %rd32;
	st.u64 	[%rd29+88], %rd33;
	st.u64 	[%rd29+96], %rd33;
	st.u64 	[%rd29+104], %rd33;
	st.u64 	[%rd29+112], %rd33;
	st.u64 	[%rd29+120], %rd32;
	setp.lt.s32 	%p1, %r1, %r8;
	@%p1 bra 	$L__BB0_2;
	{ // callseq 3, 0
	.param .b64 param0;
	st.param.b64 	[param0], %rd29;
	call.uni 
	free, 
	(
	param0
	);
	} // callseq 3
	{ // callseq 4, 0
	.param .b64 param0;
	st.param.b64 	[param0], %rd30;
	call.uni 
	free, 
	(
	param0
	);
	} // callseq 4
	{ // callseq 5, 0
	.param .b64 param0;
	st.param.b64 	[param0], %rd31;
	call.uni 
	free, 
	(
	param0
	);
	} // callseq 5
	bra.uni 	$L__BB0_27;
$L__BB0_2:
	cvta.to.global.u64 	%rd34, %rd25;
	cvta.to.global.u64 	%rd35, %rd24;
	mul.wide.s32 	%rd36, %r1, 8;
	add.s64 	%rd37, %rd34, %rd36;
	ld.global.u64 	%rd4, [%rd37];
	mul.lo.s32 	%r12, %r2, %r6;
	mul.wide.s32 	%rd38, %r12, 8;
	add.s64 	%rd5, %rd35, %rd38;
	setp.lt.s64 	%p2, %rd4, 1;
	@%p2 bra 	$L__BB0_26;
	mul.lo.s32 	%r14, %r1, %r7;
	mul.lo.s32 	%r15, %r14, 6;
	cvta.to.global.u64 	%rd40, %rd28;
	mul.wide.s32 	%rd41, %r15, 8;
	add.s64 	%rd6, %rd40, %rd41;
	cvta.to.global.u64 	%rd42, %rd23;
	mul.wide.s32 	%rd43, %r2, 8;
	add.s64 	%rd7, %rd42, %rd43;
	cvta.to.global.u64 	%rd44, %rd22;
	add.s64 	%rd8, %rd44, %rd43;
	cvta.to.global.u64 	%rd45, %rd21;
	add.s64 	%rd9, %rd45, %rd43;
	cvta.to.global.u64 	%rd108, %rd27;
	cvta.to.global.u64 	%rd107, %rd26;
	mov.b32 	%r16, 0;
	mov.b64 	%rd109, 0;
	mov.u64 	%rd110, %rd109;
$L__BB0_4:
	ld.global.u64 	%rd46, [%rd108];
	setp.ne.s64 	%p3, %rd46, 1;
	@%p3 bra 	$L__BB0_24;
	ld.f64 	%fd217, [%rd29];
	shl.b64 	%rd50, %rd109, 3;
	and.b64  	%rd51, %rd50, 34359738240;
	add.s64 	%rd52, %rd5, %rd51;
	ld.global.f64 	%fd218, [%rd52];
	fma.rn.f64 	%fd219, %fd217, %fd218, 0d0000000000000000;
	ld.f64 	%fd220, [%rd29+8];
	ld.global.f64 	%fd221, [%rd52+32];
	fma.rn.f64 	%fd222, %fd220, %fd221, %fd219;
	ld.f64 	%fd223, [%rd29+16];
	ld.global.f64 	%fd224, [%rd52+64];
	fma.rn.f64 	%fd225, %fd223, %fd224, %fd222;
	ld.f64 	%fd226, [%rd29+24];
	ld.global.f64 	%fd227, [%rd52+96];
	fma.rn.f64 	%fd1, %fd226, %fd227, %fd225;
	st.f64 	[%rd31], %fd1;
	ld.f64 	%fd228, [%rd29];
	ld.global.f64 	%fd229, [%rd52+8];
	fma.rn.f64 	%fd230, %fd228, %fd229, 0d0000000000000000;
	ld.f64 	%fd231, [%rd29+8];
	ld.global.f64 	%fd232, [%rd52+40];
	fma.rn.f64 	%fd233, %fd231, %fd232, %fd230;
	ld.f64 	%fd234, [%rd29+16];
	ld.global.f64 	%fd235, [%rd52+72];
	fma.rn.f64 	%fd236, %fd234, %fd235, %fd233;
	ld.f64 	%fd237, [%rd29+24];
	ld.global.f64 	%fd238, [%rd52+104];
	fma.rn.f64 	%fd239, %fd237, %fd238, %fd236;
	st.f64 	[%rd31+8], %fd239;
	ld.f64 	%fd240, [%rd29];
	ld.global.f64 	%fd241, [%rd52+16];
	fma.rn.f64 	%fd242, %fd240, %fd241, 0d0000000000000000;
	ld.f64 	%fd243, [%rd29+8];
	ld.global.f64 	%fd244, [%rd52+48];
	fma.rn.f64 	%fd245, %fd243, %fd244, %fd242;
	ld.f64 	%fd246, [%rd29+16];
	ld.global.f64 	%fd247, [%rd52+80];
	fma.rn.f64 	%fd248, %fd246, %fd247, %fd245;
	ld.f64 	%fd249, [%rd29+24];
	ld.global.f64 	%fd250, [%rd52+112];
	fma.rn.f64 	%fd251, %fd249, %fd250, %fd248;
	st.f64 	[%rd31+16], %fd251;
	ld.f64 	%fd252, [%rd29];
	ld.global.f64 	%fd253, [%rd52+24];
	fma.rn.f64 	%fd254, %fd252, %fd253, 0d0000000000000000;
	ld.f64 	%fd255, [%rd29+8];
	ld.global.f64 	%fd256, [%rd52+56];
	fma.rn.f64 	%fd257, %fd255, %fd256, %fd254;
	ld.f64 	%fd258, [%rd29+16];
	ld.global.f64 	%fd259, [%rd52+88];
	fma.rn.f64 	%fd260, %fd258, %fd259, %fd257;
	ld.f64 	%fd261, [%rd29+24];
	ld.global.f64 	%fd262, [%rd52+120];
	fma.rn.f64 	%fd263, %fd261, %fd262, %fd260;
	st.f64 	[%rd31+24], %fd263;
	ld.f64 	%fd264, [%rd29+32];
	ld.global.f64 	%fd265, [%rd52];
	fma.rn.f64 	%fd266, %fd264, %fd265, 0d0000000000000000;
	ld.f64 	%fd267, [%rd29+40];
	ld.global.f64 	%fd268, [%rd52+32];
	fma.rn.f64 	%fd269, %fd267, %fd268, %fd266;
	ld.f64 	%fd270, [%rd29+48];
	ld.global.f64 	%fd271, [%rd52+64];
	fma.rn.f64 	%fd272, %fd270, %fd271, %fd269;
	ld.f64 	%fd273, [%rd29+56];
	ld.global.f64 	%fd274, [%rd52+96];
	fma.rn.f64 	%fd275, %fd273, %fd274, %fd272;
	st.f64 	[%rd31+32], %fd275;
	ld.f64 	%fd276, [%rd29+32];
	ld.global.f64 	%fd277, [%rd52+8];
	fma.rn.f64 	%fd278, %fd276, %fd277, 0d0000000000000000;
	ld.f64 	%fd279, [%rd29+40];
	ld.global.f64 	%fd280, [%rd52+40];
	fma.rn.f64 	%fd281, %fd279, %fd280, %fd278;
	ld.f64 	%fd282, [%rd29+48];
	ld.global.f64 	%fd283, [%rd52+72];
	fma.rn.f64 	%fd284, %fd282, %fd283, %fd281;
	ld.f64 	%fd285, [%rd29+56];
	ld.global.f64 	%fd286, [%rd52+104];
	fma.rn.f64 	%fd287, %fd285, %fd286, %fd284;
	st.f64 	[%rd31+40], %fd287;
	ld.f64 	%fd288, [%rd29+32];
	ld.global.f64 	%fd289, [%rd52+16];
	fma.rn.f64 	%fd290, %fd288, %fd289, 0d0000000000000000;
	ld.f64 	%fd291, [%rd29+40];
	ld.global.f64 	%fd292, [%rd52+48];
	fma.rn.f64 	%fd293, %fd291, %fd292, %fd290;
	ld.f64 	%fd294, [%rd29+48];
	ld.global.f64 	%fd295, [%rd52+80];
	fma.rn.f64 	%fd296, %fd294, %fd295, %fd293;
	ld.f64 	%fd297, [%rd29+56];
	ld.global.f64 	%fd298, [%rd52+112];
	fma.rn.f64 	%fd299, %fd297, %fd298, %fd296;
	st.f64 	[%rd31+48], %fd299;
	ld.f64 	%fd300, [%rd29+32];
	ld.global.f64 	%fd301, [%rd52+24];
	fma.rn.f64 	%fd302, %fd300, %fd301, 0d0000000000000000;
	ld.f64 	%fd303, [%rd29+40];
	ld.global.f64 	%fd304, [%rd52+56];
	fma.rn.f64 	%fd305, %fd303, %fd304, %fd302;
	ld.f64 	%fd306, [%rd29+48];
	ld.global.f64 	%fd307, [%rd52+88];
	fma.rn.f64 	%fd308, %fd306, %fd307, %fd305;
	ld.f64 	%fd309, [%rd29+56];
	ld.global.f64 	%fd310, [%rd52+120];
	fma.rn.f64 	%fd311, %fd309, %fd310, %fd308;
	st.f64 	[%rd31+56], %fd311;
	ld.f64 	%fd312, [%rd29+64];
	ld.global.f64 	%fd313, [%rd52];
	fma.rn.f64 	%fd314, %fd312, %fd313, 0d0000000000000000;
	ld.f64 	%fd315, [%rd29+72];
	ld.global.f64 	%fd316, [%rd52+32];
	fma.rn.f64 	%fd317, %fd315, %fd316, %fd314;
	ld.f64 	%fd318, [%rd29+80];
	ld.global.f64 	%fd319, [%rd52+64];
	fma.rn.f64 	%fd320, %fd318, %fd319, %fd317;
	ld.f64 	%fd321, [%rd29+88];
	ld.global.f64 	%fd322, [%rd52+96];
	fma.rn.f64 	%fd323, %fd321, %fd322, %fd320;
	st.f64 	[%rd31+64], %fd323;
	ld.f64 	%fd324, [%rd29+64];
	ld.global.f64 	%fd325, [%rd52+8];
	fma.rn.f64 	%fd326, %fd324, %fd325, 0d0000000000000000;
	ld.f64 	%fd327, [%rd29+72];
	ld.global.f64 	%fd328, [%rd52+40];
	fma.rn.f64 	%fd329, %fd327, %fd328, %fd326;
	ld.f64 	%fd330, [%rd29+80];
	ld.global.f64 	%fd331, [%rd52+72];
	fma.rn.f64 	%fd332, %fd330, %fd331, %fd329;
	ld.f64 	%fd333, [%rd29+88];
	ld.global.f64 	%fd334, [%rd52+104];
	fma.rn.f64 	%fd335, %fd333, %fd334, %fd332;
	st.f64 	[%rd31+72], %fd335;
	ld.f64 	%fd336, [%rd29+64];
	ld.global.f64 	%fd337, [%rd52+16];
	fma.rn.f64 	%fd338, %fd336, %fd337, 0d0000000000000000;
	ld.f64 	%fd339, [%rd29+72];
	ld.global.f64 	%fd340, [%rd52+48];
	fma.rn.f64 	%fd341, %fd339, %fd340, %fd338;
	ld.f64 	%fd342, [%rd29+80];
	ld.global.f64 	%fd343, [%rd52+80];
	fma.rn.f64 	%fd344, %fd342, %fd343, %fd341;
	ld.f64 	%fd345, [%rd29+88];
	ld.global.f64 	%fd346, [%rd52+112];
	fma.rn.f64 	%fd347, %fd345, %fd346, %fd344;
	st.f64 	[%rd31+80], %fd347;
	ld.f64 	%fd348, [%rd29+64];
	ld.global.f64 	%fd349, [%rd52+24];
	fma.rn.f64 	%fd350, %fd348, %fd349, 0d0000000000000000;
	ld.f64 	%fd351, [%rd29+72];
	ld.global.f64 	%fd352, [%rd52+56];
	fma.rn.f64 	%fd353, %fd351, %fd352, %fd350;
	ld.f64 	%fd354, [%rd29+80];
	ld.global.f64 	%fd355, [%rd52+88];
	fma.rn.f64 	%fd356, %fd354, %fd355, %fd353;
	ld.f64 	%fd357, [%rd29+88];
	ld.global.f64 	%fd358, [%rd52+120];
	fma.rn.f64 	%fd359, %fd357, %fd358, %fd356;
	st.f64 	[%rd31+88], %fd359;
	ld.f64 	%fd360, [%rd29+96];
	ld.global.f64 	%fd361, [%rd52];
	fma.rn.f64 	%fd362, %fd360, %fd361, 0d0000000000000000;
	ld.f64 	%fd363, [%rd29+104];
	ld.global.f64 	%fd364, [%rd52+32];
	fma.rn.f64 	%fd365, %fd363, %fd364, %fd362;
	ld.f64 	%fd366, [%rd29+112];
	ld.global.f64 	%fd367, [%rd52+64];
	fma.rn.f64 	%fd368, %fd366, %fd367, %fd365;
	ld.f64 	%fd369, [%rd29+120];
	ld.global.f64 	%fd370, [%rd52+96];
	fma.rn.f64 	%fd371, %fd369, %fd370, %fd368;
	st.f64 	[%rd31+96], %fd371;
	ld.f64 	%fd372, [%rd29+96];
	ld.global.f64 	%fd373, [%rd52+8];
	fma.rn.f64 	%fd374, %fd372, %fd373, 0d0000000000000000;
	ld.f64 	%fd375, [%rd29+104];
	ld.global.f64 	%fd376, [%rd52+40];
	fma.rn.f64 	%fd377, %fd375, %fd376, %fd374;
	ld.f64 	%fd378, [%rd29+112];
	ld.global.f64 	%fd379, [%rd52+72];
	fma.rn.f64 	%fd380, %fd378, %fd379, %fd377;
	ld.f64 	%fd381, [%rd29+120];
	ld.global.f64 	%fd382, [%rd52+104];
	fma.rn.f64 	%fd383, %fd381, %fd382, %fd380;
	st.f64 	[%rd31+104], %fd383;
	ld.f64 	%fd384, [%rd29+96];
	ld.global.f64 	%fd385, [%rd52+16];
	fma.rn.f64 	%fd386, %fd384, %fd385, 0d0000000000000000;
	ld.f64 	%fd387, [%rd29+104];
	ld.global.f64 	%fd388, [%rd52+48];
	fma.rn.f64 	%fd389, %fd387, %fd388, %fd386;
	ld.f64 	%fd390, [%rd29+112];
	ld.global.f64 	%fd391, [%rd52+80];
	fma.rn.f64 	%fd392, %fd390, %fd391, %fd389;
	ld.f64 	%fd393, [%rd29+120];
	ld.global.f64 	%fd394, [%rd52+112];
	fma.rn.f64 	%fd395, %fd393, %fd394, %fd392;
	st.f64 	[%rd31+112], %fd395;
	ld.f64 	%fd396, [%rd29+96];
	ld.global.f64 	%fd397, [%rd52+24];
	fma.rn.f64 	%fd398, %fd396, %fd397, 0d0000000000000000;
	ld.f64 	%fd399, [%rd29+104];
	ld.global.f64 	%fd400, [%rd52+56];
	fma.rn.f64 	%fd401, %fd399, %fd400, %fd398;
	ld.f64 	%fd402, [%rd29+112];
	ld.global.f64 	%fd403, [%rd52+88];
	fma.rn.f64 	%fd404, %fd402, %fd403, %fd401;
	ld.f64 	%fd405, [%rd29+120];
	ld.global.f64 	%fd406, [%rd52+120];
	fma.rn.f64 	%fd407, %fd405, %fd406, %fd404;
	st.f64 	[%rd31+120], %fd407;
	st.f64 	[%rd29], %fd1;
	ld.f64 	%fd2, [%rd31+8];
	st.f64 	[%rd29+8], %fd2;
	ld.f64 	%fd3, [%rd31+16];
	st.f64 	[%rd29+16], %fd3;
	ld.f64 	%fd4, [%rd31+24];
	st.f64 	[%rd29+24], %fd4;
	ld.f64 	%fd408, [%rd31+32];
	st.f64 	[%rd29+32], %fd408;
	ld.f64 	%fd409, [%rd31+40];
	st.f64 	[%rd29+40], %fd409;
	ld.f64 	%fd410, [%rd31+48];
	st.f64 	[%rd29+48], %fd410;
	ld.f64 	%fd411, [%rd31+56];
	st.f64 	[%rd29+56], %fd411;
	ld.f64 	%fd412, [%rd31+64];
	st.f64 	[%rd29+64], %fd412;
	ld.f64 	%fd413, [%rd31+72];
	st.f64 	[%rd29+72], %fd413;
	ld.f64 	%fd414, [%rd31+80];
	st.f64 	[%rd29+80], %fd414;
	ld.f64 	%fd415, [%rd31+88];
	st.f64 	[%rd29+88], %fd415;
	ld.f64 	%fd416, [%rd31+96];
	st.f64 	[%rd29+96], %fd416;
	ld.f64 	%fd417, [%rd31+104];
	st.f64 	[%rd29+104], %fd417;
	ld.f64 	%fd418, [%rd31+112];
	st.f64 	[%rd29+112], %fd418;
	ld.f64 	%fd419, [%rd31+120];
	st.f64 	[%rd29+120], %fd419;
	sub.s64 	%rd53, %rd110, %rd4;
	setp.ne.s64 	%p4, %rd53, -1;
	@%p4 bra 	$L__BB0_7;
	ld.global.f64 	%fd420, [%rd7];
	fma.rn.f64 	%fd421, %fd1, %fd420, 0d0000000000000000;
	ld.global.f64 	%fd422, [%rd7+32];
	fma.rn.f64 	%fd423, %fd2, %fd422, %fd421;
	ld.global.f64 	%fd424, [%rd7+64];
	fma.rn.f64 	%fd425, %fd3, %fd424, %fd423;
	ld.global.f64 	%fd426, [%rd7+96];
	fma.rn.f64 	%fd427, %fd4, %fd426, %fd425;
	st.f64 	[%rd31], %fd427;
	ld.f64 	%fd428, [%rd29];
	ld.global.f64 	%fd429, [%rd7+8];
	fma.rn.f64 	%fd430, %fd428, %fd429, 0d0000000000000000;
	ld.f64 	%fd431, [%rd29+8];
	ld.global.f64 	%fd432, [%rd7+40];
	fma.rn.f64 	%fd433, %fd431, %fd432, %fd430;
	ld.f64 	%fd434, [%rd29+16];
	ld.global.f64 	%fd435, [%rd7+72];
	fma.rn.f64 	%fd436, %fd434, %fd435, %fd433;
	ld.f64 	%fd437, [%rd29+24];
	ld.global.f64 	%fd438, [%rd7+104];
	fma.rn.f64 	%fd439, %fd437, %fd438, %fd436;
	st.f64 	[%rd31+8], %fd439;
	ld.f64 	%fd440, [%rd29];
	ld.global.f64 	%fd441, [%rd7+16];
	fma.rn.f64 	%fd442, %fd440, %fd441, 0d0000000000000000;
	ld.f64 	%fd443, [%rd29+8];
	ld.global.f64 	%fd444, [%rd7+48];
	fma.rn.f64 	%fd445, %fd443, %fd444, %fd442;
	ld.f64 	%fd446, [%rd29+16];
	ld.global.f64 	%fd447, [%rd7+80];
	fma.rn.f64 	%fd448, %fd446, %fd447, %fd445;
	ld.f64 	%fd449, [%rd29+24];
	ld.global.f64 	%fd450, [%rd7+112];
	fma.rn.f64 	%fd451, %fd449, %fd450, %fd448;
	st.f64 	[%rd31+16], %fd451;
	ld.f64 	%fd452, [%rd29];
	ld.global.f64 	%fd453, [%rd7+24];
	fma.rn.f64 	%fd454, %fd452, %fd453, 0d0000000000000000;
	ld.f64 	%fd455, [%rd29+8];
	ld.global.f64 	%fd456, [%rd7+56];
	fma.rn.f64 	%fd457, %fd455, %fd456, %fd454;
	ld.f64 	%fd458, [%rd29+16];
	ld.global.f64 	%fd459, [%rd7+88];
	fma.rn.f64 	%fd460, %fd458, %fd459, %fd457;
	ld.f64 	%fd461, [%rd29+24];
	ld.global.f64 	%fd462, [%rd7+120];
	fma.rn.f64 	%fd463, %fd461, %fd462, %fd460;
	st.f64 	[%rd31+24], %fd463;
	ld.f64 	%fd464, [%rd29+32];
	ld.global.f64 	%fd465, [%rd7];
	fma.rn.f64 	%fd466, %fd464, %fd465, 0d0000000000000000;
	ld.f64 	%fd467, [%rd29+40];
	ld.global.f64 	%fd468, [%rd7+32];
	fma.rn.f64 	%fd469, %fd467, %fd468, %fd466;
	ld.f64 	%fd470, [%rd29+48];
	ld.global.f64 	%fd471, [%rd7+64];
	fma.rn.f64 	%fd472, %fd470, %fd471, %fd469;
	ld.f64 	%fd473, [%rd29+56];
	ld.global.f64 	%fd474, [%rd7+96];
	fma.rn.f64 	%fd475, %fd473, %fd474, %fd472;
	st.f64 	[%rd31+32], %fd475;
	ld.f64 	%fd476, [%rd29+32];
	ld.global.f64 	%fd477, [%rd7+8];
	fma.rn.f64 	%fd478, %fd476, %fd477, 0d0000000000000000;
	ld.f64 	%fd479, [%rd29+40];
	ld.global.f64 	%fd480, [%rd7+40];
	fma.rn.f64 	%fd481, %fd479, %fd480, %fd478;
	ld.f64 	%fd482, [%rd29+48];
	ld.global.f64 	%fd483, [%rd7+72];
	fma.rn.f64 	%fd484, %fd482, %fd483, %fd481;
	ld.f64 	%fd485, [%rd29+56];
	ld.global.f64 	%fd486, [%rd7+104];
	fma.rn.f64 	%fd487, %fd485, %fd486, %fd484;
	st.f64 	[%rd31+40], %fd487;
	ld.f64 	%fd488, [%rd29+32];
	ld.global.f64 	%fd489, [%rd7+16];
	fma.rn.f64 	%fd490, %fd488, %fd489, 0d0000000000000000;
	ld.f64 	%fd491, [%rd29+40];
	ld.global.f64 	%fd492, [%rd7+48];
	fma.rn.f64 	%fd493, %fd491, %fd492, %fd490;
	ld.f64 	%fd494, [%rd29+48];
	ld.global.f64 	%fd495, [%rd7+80];
	fma.rn.f64 	%fd496, %fd494, %fd495, %fd493;
	ld.f64 	%fd497, [%rd29+56];
	ld.global.f64 	%fd498, [%rd7+112];
	fma.rn.f64 	%fd499, %fd497, %fd498, %fd496;
	st.f64 	[%rd31+48], %fd499;
	ld.f64 	%fd500, [%rd29+32];
	ld.global.f64 	%fd501, [%rd7+24];
	fma.rn.f64 	%fd502, %fd500, %fd501, 0d0000000000000000;
	ld.f64 	%fd503, [%rd29+40];
	ld.global.f64 	%fd504, [%rd7+56];
	fma.rn.f64 	%fd505, %fd503, %fd504, %fd502;
	ld.f64 	%fd506, [%rd29+48];
	ld.global.f64 	%fd507, [%rd7+88];
	fma.rn.f64 	%fd508, %fd506, %fd507, %fd505;
	ld.f64 	%fd509, [%rd29+56];
	ld.global.f64 	%fd510, [%rd7+120];
	fma.rn.f64 	%fd511, %fd509, %fd510, %fd508;
	st.f64 	[%rd31+56], %fd511;
	ld.f64 	%fd512, [%rd29+64];
	ld.global.f64 	%fd513, [%rd7];
	fma.rn.f64 	%fd514, %fd512, %fd513, 0d0000000000000000;
	ld.f64 	%fd515, [%rd29+72];
	ld.global.f64 	%fd516, [%rd7+32];
	fma.rn.f64 	%fd517, %fd515, %fd516, %fd514;
	ld.f64 	%fd518, [%rd29+80];
	ld.global.f64 	%fd519, [%rd7+64];
	fma.rn.f64 	%fd520, %fd518, %fd519, %fd517;
	ld.f64 	%fd521, [%rd29+88];
	ld.global.f64 	%fd522, [%rd7+96];
	fma.rn.f64 	%fd523, %fd521, %fd522, %fd520;
	st.f64 	[%rd31+64], %fd523;
	ld.f64 	%fd524, [%rd29+64];
	ld.global.f64 	%fd525, [%rd7+8];
	fma.rn.f64 	%fd526, %fd524, %fd525, 0d0000000000000000;
	ld.f64 	%fd527, [%rd29+72];
	ld.global.f64 	%fd528, [%rd7+40];
	fma.rn.f64 	%fd529, %fd527, %fd528, %fd526;
	ld.f64 	%fd530, [%rd29+80];
	ld.global.f64 	%fd531, [%rd7+72];
	fma.rn.f64 	%fd532, %fd530, %fd531, %fd529;
	ld.f64 	%fd533, [%rd29+88];
	ld.global.f64 	%fd534, [%rd7+104];
	fma.rn.f64 	%fd535, %fd533, %fd534, %fd532;
	st.f64 	[%rd31+72], %fd535;
	ld.f64 	%fd536, [%rd29+64];
	ld.global.f64 	%fd537, [%rd7+16];
	fma.rn.f64 	%fd538, %fd536, %fd537, 0d0000000000000000;
	ld.f64 	%fd539, [%rd29+72];
	ld.global.f64 	%fd540, [%rd7+48];
	fma.rn.f64 	%fd541, %fd539, %fd540, %fd538;
	ld.f64 	%fd542, [%rd29+80];
	ld.global.f64 	%fd543, [%rd7+80];
	fma.rn.f64 	%fd544, %fd542, %fd543, %fd541;
	ld.f64 	%fd545, [%rd29+88];
	ld.global.f64 	%fd546, [%rd7+112];
	fma.rn.f64 	%fd547, %fd545, %fd546, %fd544;
	st.f64 	[%rd31+80], %fd547;
	ld.f64 	%fd548, [%rd29+64];
	ld.global.f64 	%fd549, [%rd7+24];
	fma.rn.f64 	%fd550, %fd548, %fd549, 0d0000000000000000;
	ld.f64 	%fd551, [%rd29+72];
	ld.global.f64 	%fd552, [%rd7+56];
	fma.rn.f64 	%fd553, %fd551, %fd552, %fd550;
	ld.f64 	%fd554, [%rd29+80];
	ld.global.f64 	%fd555, [%rd7+88];
	fma.rn.f64 	%fd556, %fd554, %fd555, %fd553;
	ld.f64 	%fd557, [%rd29+88];
	ld.global.f64 	%fd558, [%rd7+120];
	fma.rn.f64 	%fd559, %fd557, %fd558, %fd556;
	st.f64 	[%rd31+88], %fd559;
	ld.f64 	%fd560, [%rd29+96];
	ld.global.f64 	%fd561, [%rd7];
	fma.rn.f64 	%fd562, %fd560, %fd561, 0d0000000000000000;
	ld.f64 	%fd563, [%rd29+104];
	ld.global.f64 	%fd564, [%rd7+32];
	fma.rn.f64 	%fd565, %fd563, %fd564, %fd562;
	ld.f64 	%fd566, [%rd29+112];
	ld.global.f64 	%fd567, [%rd7+64];
	fma.rn.f64 	%fd568, %fd566, %fd567, %fd565;
	ld.f64 	%fd569, [%rd29+120];
	ld.global.f64 	%fd570, [%rd7+96];
	fma.rn.f64 	%fd571, %fd569, %fd570, %fd568;
	st.f64 	[%rd31+96], %fd571;
	ld.f64 	%fd572, [%rd29+96];
	ld.global.f64 	%fd573, [%rd7+8];
	fma.rn.f64 	%fd574, %fd572, %fd573, 0d0000000000000000;
	ld.f64 	%fd575, [%rd29+104];
	ld.global.f64 	%fd576, [%rd7+40];
	fma.rn.f64 	%fd577, %fd575, %fd576, %fd574;
	ld.f64 	%fd578, [%rd29+112];
	ld.global.f64 	%fd579, [%rd7+72];
	fma.rn.f64 	%fd580, %fd578, %fd579, %fd577;
	ld.f64 	%fd581, [%rd29+120];
	ld.global.f64 	%fd582, [%rd7+104];
	fma.rn.f64 	%fd583, %fd581, %fd582, %fd580;
	st.f64 	[%rd31+104], %fd583;
	ld.f64 	%fd584, [%rd29+96];
	ld.global.f64 	%fd585, [%rd7+16];
	fma.rn.f64 	%fd586, %fd584, %fd585, 0d0000000000000000;
	ld.f64 	%fd587, [%rd29+104];
	ld.global.f64 	%fd588, [%rd7+48];
	fma.rn.f64 	%fd589, %fd587, %fd588, %fd586;
	ld.f64 	%fd590, [%rd29+112];
	ld.global.f64 	%fd591, [%rd7+80];
	fma.rn.f64 	%fd592, %fd590, %fd591, %fd589;
	ld.f64 	%fd593, [%rd29+120];
	ld.global.f64 	%fd594, [%rd7+112];
	fma.rn.f64 	%fd595, %fd593, %fd594, %fd592;
	st.f64 	[%rd31+112], %fd595;
	ld.f64 	%fd596, [%rd29+96];
	ld.global.f64 	%fd597, [%rd7+24];
	fma.rn.f64 	%fd598, %fd596, %fd597, 0d0000000000000000;
	ld.f64 	%fd599, [%rd29+104];
	ld.global.f64 	%fd600, [%rd7+56];
	fma.rn.f64 	%fd601, %fd599, %fd600, %fd598;
	ld.f64 	%fd602, [%rd29+112];
	ld.global.f64 	%fd603, [%rd7+88];
	fma.rn.f64 	%fd604, %fd602, %fd603, %fd601;
	ld.f64 	%fd605, [%rd29+120];
	ld.global.f64 	%fd606, [%rd7+120];
	fma.rn.f64 	%fd607, %fd605, %fd606, %fd604;
	st.f64 	[%rd31+120], %fd607;
	st.f64 	[%rd29], %fd427;
	ld.f64 	%fd608, [%rd31+8];
	st.f64 	[%rd29+8], %fd608;
	ld.f64 	%fd609, [%rd31+16];
	st.f64 	[%rd29+16], %fd609;
	ld.f64 	%fd610, [%rd31+24];
	st.f64 	[%rd29+24], %fd610;
	ld.f64 	%fd611, [%rd31+32];
	st.f64 	[%rd29+32], %fd611;
	ld.f64 	%fd612, [%rd31+40];
	st.f64 	[%rd29+40], %fd612;
	ld.f64 	%fd613, [%rd31+48];
	st.f64 	[%rd29+48], %fd613;
	ld.f64 	%fd614, [%rd31+56];
	st.f64 	[%rd29+56], %fd614;
	ld.f64 	%fd615, [%rd31+64];
	st.f64 	[%rd29+64], %fd615;
	ld.f64 	%fd616, [%rd31+72];
	st.f64 	[%rd29+72], %fd616;
	ld.f64 	%fd617, [%rd31+80];
	st.f64 	[%rd29+80], %fd617;
	ld.f64 	%fd618, [%rd31+88];
	st.f64 	[%rd29+88], %fd618;
	ld.f64 	%fd619, [%rd31+96];
	st.f64 	[%rd29+96], %fd619;
	ld.f64 	%fd620, [%rd31+104];
	st.f64 	[%rd29+104], %fd620;
	ld.f64 	%fd621, [%rd31+112];
	st.f64 	[%rd29+112], %fd621;
	ld.f64 	%fd622, [%rd31+120];
	st.f64 	[%rd29+120], %fd622;
	ld.global.f64 	%fd623, [%rd8];
	fma.rn.f64 	%fd624, %fd427, %fd623, 0d0000000000000000;
	ld.global.f64 	%fd625, [%rd8+32];
	fma.rn.f64 	%fd626, %fd608, %fd625, %fd624;
	ld.global.f64 	%fd627, [%rd8+64];
	fma.rn.f64 	%fd628, %fd609, %fd627, %fd626;
	ld.global.f64 	%fd629, [%rd8+96];
	fma.rn.f64 	%fd630, %fd610, %fd629, %fd628;
	st.f64 	[%rd31], %fd630;
	ld.f64 	%fd631, [%rd29];
	ld.global.f64 	%fd632, [%rd8+8];
	fma.rn.f64 	%fd633, %fd631, %fd632, 0d0000000000000000;
	ld.f64 	%fd634, [%rd29+8];
	ld.global.f64 	%fd635, [%rd8+40];
	fma.rn.f64 	%fd636, %fd634, %fd635, %fd633;
	ld.f64 	%fd637, [%rd29+16];
	ld.global.f64 	%fd638, [%rd8+72];
	fma.rn.f64 	%fd639, %fd637, %fd638, %fd636;
	ld.f64 	%fd640, [%rd29+24];
	ld.global.f64 	%fd641, [%rd8+104];
	fma.rn.f64 	%fd642, %fd640, %fd641, %fd639;
	st.f64 	[%rd31+8], %fd642;
	ld.f64 	%fd643, [%rd29];
	ld.global.f64 	%fd644, [%rd8+16];
	fma.rn.f64 	%fd645, %fd643, %fd644, 0d0000000000000000;
	ld.f64 	%fd646, [%rd29+8];
	ld.global.f64 	%fd647, [%rd8+48];
	fma.rn.f64 	%fd648, %fd646, %fd647, %fd645;
	ld.f64 	%fd649, [%rd29+16];
	ld.global.f64 	%fd650, [%rd8+80];
	fma.rn.f64 	%fd651, %fd649, %fd650, %fd648;
	ld.f64 	%fd652, [%rd29+24];
	ld.global.f64 	%fd653, [%rd8+112];
	fma.rn.f64 	%fd654, %fd652, %fd653, %fd651;
	st.f64 	[%rd31+16], %fd654;
	ld.f64 	%fd655, [%rd29];
	ld.global.f64 	%fd656, [%rd8+24];
	fma.rn.f64 	%fd657, %fd655, %fd656, 0d0000000000000000;
	ld.f64 	%fd658, [%rd29+8];
	ld.global.f64 	%fd659, [%rd8+56];
	fma.rn.f64 	%fd660, %fd658, %fd659, %fd657;
	ld.f64 	%fd661, [%rd29+16];
	ld.global.f64 	%fd662, [%rd8+88];
	fma.rn.f64 	%fd663, %fd661, %fd662, %fd660;
	ld.f64 	%fd664, [%rd29+24];
	ld.global.f64 	%fd665, [%rd8+120];
	fma.rn.f64 	%fd666, %fd664, %fd665, %fd663;
	st.f64 	[%rd31+24], %fd666;
	ld.f64 	%fd667, [%rd29+32];
	ld.global.f64 	%fd668, [%rd8];
	fma.rn.f64 	%fd669, %fd667, %fd668, 0d0000000000000000;
	ld.f64 	%fd670, [%rd29+40];
	ld.global.f64 	%fd671, [%rd8+32];
	fma.rn.f64 	%fd672, %fd670, %fd671, %fd669;
	ld.f64 	%fd673, [%rd29+48];
	ld.global.f64 	%fd674, [%rd8+64];
	fma.rn.f64 	%fd675, %fd673, %fd674, %fd672;
	ld.f64 	%fd676, [%rd29+56];
	ld.global.f64 	%fd677, [%rd8+96];
	fma.rn.f64 	%fd678, %fd676, %fd677, %fd675;
	st.f64 	[%rd31+32], %fd678;
	ld.f64 	%fd679, [%rd29+32];
	ld.global.f64 	%fd680, [%rd8+8];
	fma.rn.f64 	%fd681, %fd679, %fd680, 0d0000000000000000;
	ld.f64 	%fd682, [%rd29+40];
	ld.global.f64 	%fd683, [%rd8+40];
	fma.rn.f64 	%fd684, %fd682, %fd683, %fd681;
	ld.f64 	%fd685, [%rd29+48];
	ld.global.f64 	%fd686, [%rd8+72];
	fma.rn.f64 	%fd687, %fd685, %fd686, %fd684;
	ld.f64 	%fd688, [%rd29+56];
	ld.global.f64 	%fd689, [%rd8+104];
	fma.rn.f64 	%fd690, %fd688, %fd689, %fd687;
	st.f64 	[%rd31+40], %fd690;
	ld.f64 	%fd691, [%rd29+32];
	ld.global.f64 	%fd692, [%rd8+16];
	fma.rn.f64 	%fd693, %fd691, %fd692, 0d0000000000000000;
	ld.f64 	%fd694, [%rd29+40];
	ld.global.f64 	%fd695, [%rd8+48];
	fma.rn.f64 	%fd696, %fd694, %fd695, %fd693;
	ld.f64 	%fd697, [%rd29+48];
	ld.global.f64 	%fd698, [%rd8+80];
	fma.rn.f64 	%fd699, %fd697, %fd698, %fd696;
	ld.f64 	%fd700, [%rd29+56];
	ld.global.f64 	%fd701, [%rd8+112];
	fma.rn.f64 	%fd702, %fd700, %fd701, %fd699;
	st.f64 	[%rd31+48], %fd702;
	ld.f64 	%fd703, [%rd29+32];
	ld.global.f64 	%fd704, [%rd8+24];
	fma.rn.f64 	%fd705, %fd703, %fd704, 0d0000000000000000;
	ld.f64 	%fd706, [%rd29+40];
	ld.global.f64 	%fd707, [%rd8+56];
	fma.rn.f64 	%fd708, %fd706, %fd707, %fd705;
	ld.f64 	%fd709, [%rd29+48];
	ld.global.f64 	%fd710, [%rd8+88];
	fma.rn.f64 	%fd711, %fd709, %fd710, %fd708;
	ld.f64 	%fd712, [%rd29+56];
	ld.global.f64 	%fd713, [%rd8+120];
	fma.rn.f64 	%fd714, %fd712, %fd713, %fd711;
	st.f64 	[%rd31+56], %fd714;
	ld.f64 	%fd715, [%rd29+64];
	ld.global.f64 	%fd716, [%rd8];
	fma.rn.f64 	%fd717, %fd715, %fd716, 0d0000000000000000;
	ld.f64 	%fd718, [%rd29+72];
	ld.global.f64 	%fd719, [%rd8+32];
	fma.rn.f64 	%fd720, %fd718, %fd719, %fd717;
	ld.f64 	%fd721, [%rd29+80];
	ld.global.f64 	%fd722, [%rd8+64];
	fma.rn.f64 	%fd723, %fd721, %fd722, %fd720;
	ld.f64 	%fd724, [%rd29+88];
	ld.global.f64 	%fd725, [%rd8+96];
	fma.rn.f64 	%fd726, %fd724, %fd725, %fd723;
	st.f64 	[%rd31+64], %fd726;
	ld.f64 	%fd727, [%rd29+64];
	ld.global.f64 	%fd728, [%rd8+8];
	fma.rn.f64 	%fd729, %fd727, %fd728, 0d0000000000000000;
	ld.f64 	%fd730, [%rd29+72];
	ld.global.f64 	%fd731, [%rd8+40];
	fma.rn.f64 	%fd732, %fd730, %fd731, %fd729;
	ld.f64 	%fd733, [%rd29+80];
	ld.global.f64 	%fd734, [%rd8+72];
	fma.rn.f64 	%fd735, %fd733, %fd734, %fd732;
	ld.f64 	%fd736, [%rd29+88];
	ld.global.f64 	%fd737, [%rd8+104];
	fma.rn.f64 	%fd738, %fd736, %fd737, %fd735;
	st.f64 	[%rd31+72], %fd738;
	ld.f64 	%fd739, [%rd29+64];
	ld.global.f64 	%fd740, [%rd8+16];
	fma.rn.f64 	%fd741, %fd739, %fd740, 0d0000000000000000;
	ld.f64 	%fd742, [%rd29+72];
	ld.global.f64 	%fd743, [%rd8+48];
	fma.rn.f64 	%fd744, %fd742, %fd743, %fd741;
	ld.f64 	%fd745, [%rd29+80];
	ld.global.f64 	%fd746, [%rd8+80];
	fma.rn.f64 	%fd747, %fd745, %fd746, %fd744;
	ld.f64 	%fd748, [%rd29+88];
	ld.global.f64 	%fd749, [%rd8+112];
	fma.rn.f64 	%fd750, %fd748, %fd749, %fd747;
	st.f64 	[%rd31+80], %fd750;
	ld.f64 	%fd751, [%rd29+64];
	ld.global.f64 	%fd752, [%rd8+24];
	fma.rn.f64 	%fd753, %fd751, %fd752, 0d0000000000000000;
	ld.f64 	%fd754, [%rd29+72];
	ld.global.f64 	%fd755, [%rd8+56];
	fma.rn.f64 	%fd756, %fd754, %fd755, %fd753;
	ld.f64 	%fd757, [%rd29+80];
	ld.global.f64 	%fd758, [%rd8+88];
	fma.rn.f64 	%fd759, %fd757, %fd758, %fd756;
	ld.f64 	%fd760, [%rd29+88];
	ld.global.f64 	%fd761, [%rd8+120];
	fma.rn.f64 	%fd762, %fd760, %fd761, %fd759;
	st.f64 	[%rd31+88], %fd762;
	ld.f64 	%fd763, [%rd29+96];
	ld.global.f64 	%fd764, [%rd8];
	fma.rn.f64 	%fd765, %fd763, %fd764, 0d0000000000000000;
	ld.f64 	%fd766, [%rd29+104];
	ld.global.f64 	%fd767, [%rd8+32];
	fma.rn.f64 	%fd768, %fd766, %fd767, %fd765;
	ld.f64 	%fd769, [%rd29+112];
	ld.global.f64 	%fd770, [%rd8+64];
	fma.rn.f64 	%fd771, %fd769, %fd770, %fd768;
	ld.f64 	%fd772, [%rd29+120];
	ld.global.f64 	%fd773, [%rd8+96];
	fma.rn.f64 	%fd774, %fd772, %fd773, %fd771;
	st.f64 	[%rd31+96], %fd774;
	ld.f64 	%fd775, [%rd29+96];
	ld.global.f64 	%fd776, [%rd8+8];
	fma.rn.f64 	%fd777, %fd775, %fd776, 0d0000000000000000;
	ld.f64 	%fd778, [%rd29+104];
	ld.global.f64 	%fd779, [%rd8+40];
	fma.rn.f64 	%fd780, %fd778, %fd779, %fd777;
	ld.f64 	%fd781, [%rd29+112];
	ld.global.f64 	%fd782, [%rd8+72];
	fma.rn.f64 	%fd783, %fd781, %fd782, %fd780;
	ld.f64 	%fd784, [%rd29+120];
	ld.global.f64 	%fd785, [%rd8+104];
	fma.rn.f64 	%fd786, %fd784, %fd785, %fd783;
	st.f64 	[%rd31+104], %fd786;
	ld.f64 	%fd787, [%rd29+96];
	ld.global.f64 	%fd788, [%rd8+16];
	fma.rn.f64 	%fd789, %fd787, %fd788, 0d0000000000000000;
	ld.f64 	%fd790, [%rd29+104];
	ld.global.f64 	%fd791, [%rd8+48];
	fma.rn.f64 	%fd792, %fd790, %fd791, %fd789;
	ld.f64 	%fd793, [%rd29+112];
	ld.global.f64 	%fd794, [%rd8+80];
	fma.rn.f64 	%fd795, %fd793, %fd794, %fd792;
	ld.f64 	%fd796, [%rd29+120];
	ld.global.f64 	%fd797, [%rd8+112];
	fma.rn.f64 	%fd798, %fd796, %fd797, %fd795;
	st.f64 	[%rd31+112], %fd798;
	ld.f64 	%fd799, [%rd29+96];
	ld.global.f64 	%fd800, [%rd8+24];
	fma.rn.f64 	%fd801, %fd799, %fd800, 0d0000000000000000;
	ld.f64 	%fd802, [%rd29+104];
	ld.global.f64 	%fd803, [%rd8+56];
	fma.rn.f64 	%fd804, %fd802, %fd803, %fd801;
	ld.f64 	%fd805, [%rd29+112];
	ld.global.f64 	%fd806, [%rd8+88];
	fma.rn.f64 	%fd807, %fd805, %fd806, %fd804;
	ld.f64 	%fd808, [%rd29+120];
	ld.global.f64 	%fd809, [%rd8+120];
	fma.rn.f64 	%fd810, %fd808, %fd809, %fd807;
	st.f64 	[%rd31+120], %fd810;
	st.f64 	[%rd29], %fd630;
	ld.f64 	%fd811, [%rd31+8];
	st.f64 	[%rd29+8], %fd811;
	ld.f64 	%fd812, [%rd31+16];
	st.f64 	[%rd29+16], %fd812;
	ld.f64 	%fd813, [%rd31+24];
	st.f64 	[%rd29+24], %fd813;
	ld.f64 	%fd814, [%rd31+32];
	st.f64 	[%rd29+32], %fd814;
	ld.f64 	%fd815, [%rd31+40];
	st.f64 	[%rd29+40], %fd815;
	ld.f64 	%fd816, [%rd31+48];
	st.f64 	[%rd29+48], %fd816;
	ld.f64 	%fd817, [%rd31+56];
	st.f64 	[%rd29+56], %fd817;
	ld.f64 	%fd818, [%rd31+64];
	st.f64 	[%rd29+64], %fd818;
	ld.f64 	%fd819, [%rd31+72];
	st.f64 	[%rd29+72], %fd819;
	ld.f64 	%fd820, [%rd31+80];
	st.f64 	[%rd29+80], %fd820;
	ld.f64 	%fd821, [%rd31+88];
	st.f64 	[%rd29+88], %fd821;
	ld.f64 	%fd822, [%rd31+96];
	st.f64 	[%rd29+96], %fd822;
	ld.f64 	%fd823, [%rd31+104];
	st.f64 	[%rd29+104], %fd823;
	ld.f64 	%fd824, [%rd31+112];
	st.f64 	[%rd29+112], %fd824;
	ld.f64 	%fd825, [%rd31+120];
	st.f64 	[%rd29+120], %fd825;
$L__BB0_7:
	{ // callseq 6, 0
	.param .b64 param0;
	st.param.b64 	[param0], 128;
	.param .b64 retval0;
	call.uni (retval0), 
	malloc, 
	(
	param0
	);
	ld.param.b64 	%rd54, [retval0];
	} // callseq 6
	ld.f64 	%fd826, [%rd29+40];
	ld.f64 	%fd827, [%rd29+80];
	mul.f64 	%fd828, %fd826, %fd827;
	ld.f64 	%fd829, [%rd29+120];
	mul.f64 	%fd830, %fd828, %fd829;
	ld.f64 	%fd831, [%rd29+88];
	mul.f64 	%fd832, %fd826, %fd831;
	ld.f64 	%fd833, [%rd29+112];
	mul.f64 	%fd834, %fd832, %fd833;
	sub.f64 	%fd835, %fd830, %fd834;
	ld.f64 	%fd836, [%rd29+72];
	ld.f64 	%fd837, [%rd29+48];
	mul.f64 	%fd838, %fd836, %fd837;
	mul.f64 	%fd839, %fd838, %fd829;
	sub.f64 	%fd840, %fd835, %fd839;
	ld.f64 	%fd841, [%rd29+56];
	mul.f64 	%fd842, %fd836, %fd841;
	fma.rn.f64 	%fd843, %fd842, %fd833, %fd840;
	ld.f64 	%fd844, [%rd29+104];
	mul.f64 	%fd845, %fd844, %fd837;
	fma.rn.f64 	%fd846, %fd845, %fd831, %fd843;
	mul.f64 	%fd847, %fd844, %fd841;
	mul.f64 	%fd848, %fd847, %fd827;
	sub.f64 	%fd5, %fd846, %fd848;
	st.f64 	[%rd54], %fd5;
	ld.f64 	%fd849, [%rd29+32];
	ld.f64 	%fd850, [%rd29+80];
	mul.f64 	%fd851, %fd850, %fd849;
	ld.f64 	%fd852, [%rd29+120];
	mul.f64 	%fd853, %fd851, %fd852;
	ld.f64 	%fd854, [%rd29+88];
	mul.f64 	%fd855, %fd849, %fd854;
	ld.f64 	%fd856, [%rd29+112];
	mul.f64 	%fd857, %fd855, %fd856;
	sub.f64 	%fd858, %fd857, %fd853;
	ld.f64 	%fd859, [%rd29+64];
	ld.f64 	%fd860, [%rd29+48];
	mul.f64 	%fd861, %fd859, %fd860;
	fma.rn.f64 	%fd862, %fd861, %fd852, %fd858;
	ld.f64 	%fd863, [%rd29+56];
	mul.f64 	%fd864, %fd859, %fd863;
	mul.f64 	%fd865, %fd864, %fd856;
	sub.f64 	%fd866, %fd862, %fd865;
	ld.f64 	%fd867, [%rd29+96];
	mul.f64 	%fd868, %fd867, %fd860;
	mul.f64 	%fd869, %fd868, %fd854;
	sub.f64 	%fd870, %fd866, %fd869;
	mul.f64 	%fd871, %fd867, %fd863;
	fma.rn.f64 	%fd872, %fd871, %fd850, %fd870;
	st.f64 	[%rd54+32], %fd872;
	ld.f64 	%fd873, [%rd29+32];
	ld.f64 	%fd874, [%rd29+72];
	mul.f64 	%fd875, %fd873, %fd874;
	ld.f64 	%fd876, [%rd29+120];
	mul.f64 	%fd877, %fd875, %fd876;
	ld.f64 	%fd878, [%rd29+88];
	mul.f64 	%fd879, %fd873, %fd878;
	ld.f64 	%fd880, [%rd29+104];
	mul.f64 	%fd881, %fd879, %fd880;
	sub.f64 	%fd882, %fd877, %fd881;
	ld.f64 	%fd883, [%rd29+64];
	ld.f64 	%fd884, [%rd29+40];
	mul.f64 	%fd885, %fd883, %fd884;
	mul.f64 	%fd886, %fd885, %fd876;
	sub.f64 	%fd887, %fd882, %fd886;
	ld.f64 	%fd888, [%rd29+56];
	mul.f64 	%fd889, %fd883, %fd888;
	fma.rn.f64 	%fd890, %fd889, %fd880, %fd887;
	ld.f64 	%fd891, [%rd29+96];
	mul.f64 	%fd892, %fd891, %fd884;
	fma.rn.f64 	%fd893, %fd892, %fd878, %fd890;
	mul.f64 	%fd894, %fd891, %fd888;
	mul.f64 	%fd895, %fd894, %fd874;
	sub.f64 	%fd896, %fd893, %fd895;
	st.f64 	[%rd54+64], %fd896;
	ld.f64 	%fd897, [%rd29+32];
	ld.f64 	%fd898, [%rd29+72];
	mul.f64 	%fd899, %fd898, %fd897;
	ld.f64 	%fd900, [%rd29+112];
	mul.f64 	%fd901, %fd899, %fd900;
	ld.f64 	%fd902, [%rd29+80];
	mul.f64 	%fd903, %fd897, %fd902;
	ld.f64 	%fd904, [%rd29+104];
	mul.f64 	%fd905, %fd903, %fd904;
	sub.f64 	%fd906, %fd905, %fd901;
	ld.f64 	%fd907, [%rd29+64];
	ld.f64 	%fd908, [%rd29+40];
	mul.f64 	%fd909, %fd907, %fd908;
	fma.rn.f64 	%fd910, %fd909, %fd900, %fd906;
	ld.f64 	%fd911, [%rd29+48];
	mul.f64 	%fd912, %fd907, %fd911;
	mul.f64 	%fd913, %fd912, %fd904;
	sub.f64 	%fd914, %fd910, %fd913;
	ld.f64 	%fd915, [%rd29+96];
	mul.f64 	%fd916, %fd915, %fd908;
	mul.f64 	%fd917, %fd916, %fd902;
	sub.f64 	%fd918, %fd914, %fd917;
	mul.f64 	%fd919, %fd915, %fd911;
	fma.rn.f64 	%fd920, %fd919, %fd898, %fd918;
	st.f64 	[%rd54+96], %fd920;
	ld.f64 	%fd921, [%rd29+8];
	ld.f64 	%fd922, [%rd29+80];
	mul.f64 	%fd923, %fd922, %fd921;
	ld.f64 	%fd924, [%rd29+120];
	mul.f64 	%fd925, %fd923, %fd924;
	ld.f64 	%fd926, [%rd29+88];
	mul.f64 	%fd927, %fd921, %fd926;
	ld.f64 	%fd928, [%rd29+112];
	mul.f64 	%fd929, %fd927, %fd928;
	sub.f64 	%fd930, %fd929, %fd925;
	ld.f64 	%fd931, [%rd29+72];
	ld.f64 	%fd932, [%rd29+16];
	mul.f64 	%fd933, %fd931, %fd932;
	fma.rn.f64 	%fd934, %fd933, %fd924, %fd930;
	ld.f64 	%fd935, [%rd29+24];
	mul.f64 	%fd936, %fd931, %fd935;
	mul.f64 	%fd937, %fd936, %fd928;
	sub.f64 	%fd938, %fd934, %fd937;
	ld.f64 	%fd939, [%rd29+104];
	mul.f64 	%fd940, %fd939, %fd932;
	mul.f64 	%fd941, %fd940, %fd926;
	sub.f64 	%fd942, %fd938, %fd941;
	mul.f64 	%fd943, %fd939, %fd935;
	fma.rn.f64 	%fd944, %fd943, %fd922, %fd942;
	st.f64 	[%rd54+8], %fd944;
	ld.f64 	%fd945, [%rd29];
	ld.f64 	%fd946, [%rd29+80];
	mul.f64 	%fd947, %fd945, %fd946;
	ld.f64 	%fd948, [%rd29+120];
	mul.f64 	%fd949, %fd947, %fd948;
	ld.f64 	%fd950, [%rd29+88];
	mul.f64 	%fd951, %fd945, %fd950;
	ld.f64 	%fd952, [%rd29+112];
	mul.f64 	%fd953, %fd951, %fd952;
	sub.f64 	%fd954, %fd949, %fd953;
	ld.f64 	%fd955, [%rd29+64];
	ld.f64 	%fd956, [%rd29+16];
	mul.f64 	%fd957, %fd955, %fd956;
	mul.f64 	%fd958, %fd957, %fd948;
	sub.f64 	%fd959, %fd954, %fd958;
	ld.f64 	%fd960, [%rd29+24];
	mul.f64 	%fd961, %fd955, %fd960;
	fma.rn.f64 	%fd962, %fd961, %fd952, %fd959;
	ld.f64 	%fd963, [%rd29+96];
	mul.f64 	%fd964, %fd963, %fd956;
	fma.rn.f64 	%fd965, %fd964, %fd950, %fd962;
	mul.f64 	%fd966, %fd963, %fd960;
	mul.f64 	%fd967, %fd966, %fd946;
	sub.f64 	%fd968, %fd965, %fd967;
	st.f64 	[%rd54+40], %fd968;
	ld.f64 	%fd969, [%rd29];
	ld.f64 	%fd970, [%rd29+72];
	mul.f64 	%fd971, %fd970, %fd969;
	ld.f64 	%fd972, [%rd29+120];
	mul.f64 	%fd973, %fd971, %fd972;
	ld.f64 	%fd974, [%rd29+88];
	mul.f64 	%fd975, %fd969, %fd974;
	ld.f64 	%fd976, [%rd29+104];
	mul.f64 	%fd977, %fd975, %fd976;
	sub.f64 	%fd978, %fd977, %fd973;
	ld.f64 	%fd979, [%rd29+64];
	ld.f64 	%fd980, [%rd29+8];
	mul.f64 	%fd981, %fd979, %fd980;
	fma.rn.f64 	%fd982, %fd981, %fd972, %fd978;
	ld.f64 	%fd983, [%rd29+24];
	mul.f64 	%fd984, %fd979, %fd983;
	mul.f64 	%fd985, %fd984, %fd976;
	sub.f64 	%fd986, %fd982, %fd985;
	ld.f64 	%fd987, [%rd29+96];
	mul.f64 	%fd988, %fd987, %fd980;
	mul.f64 	%fd989, %fd988, %fd974;
	sub.f64 	%fd990, %fd986, %fd989;
	mul.f64 	%fd991, %fd987, %fd983;
	fma.rn.f64 	%fd992, %fd991, %fd970, %fd990;
	st.f64 	[%rd54+72], %fd992;
	ld.f64 	%fd993, [%rd29];
	ld.f64 	%fd994, [%rd29+72];
	mul.f64 	%fd995, %fd993, %fd994;
	ld.f64 	%fd996, [%rd29+112];
	mul.f64 	%fd997, %fd995, %fd996;
	ld.f64 	%fd998, [%rd29+80];
	mul.f64 	%fd999, %fd993, %fd998;
	ld.f64 	%fd1000, [%rd29+104];
	mul.f64 	%fd1001, %fd999, %fd1000;
	sub.f64 	%fd1002, %fd997, %fd1001;
	ld.f64 	%fd1003, [%rd29+64];
	ld.f64 	%fd1004, [%rd29+8];
	mul.f64 	%fd1005, %fd1003, %fd1004;
	mul.f64 	%fd1006, %fd1005, %fd996;
	sub.f64 	%fd1007, %fd1002, %fd1006;
	ld.f64 	%fd1008, [%rd29+16];
	mul.f64 	%fd1009, %fd1003, %fd1008;
	fma.rn.f64 	%fd1010, %fd1009, %fd1000, %fd1007;
	ld.f64 	%fd1011, [%rd29+96];
	mul.f64 	%fd1012, %fd1011, %fd1004;
	fma.rn.f64 	%fd1013, %fd1012, %fd998, %fd1010;
	mul.f64 	%fd1014, %fd1011, %fd1008;
	mul.f64 	%fd1015, %fd1014, %fd994;
	sub.f64 	%fd1016, %fd1013, %fd1015;
	st.f64 	[%rd54+104], %fd1016;
	ld.f64 	%fd1017, [%rd29+8];
	ld.f64 	%fd1018, [%rd29+48];
	mul.f64 	%fd1019, %fd1017, %fd1018;
	ld.f64 	%fd1020, [%rd29+120];
	mul.f64 	%fd1021, %fd1019, %fd1020;
	ld.f64 	%fd1022, [%rd29+56];
	mul.f64 	%fd1023, %fd1017, %fd1022;
	ld.f64 	%fd1024, [%rd29+112];
	mul.f64 	%fd1025, %fd1023, %fd1024;
	sub.f64 	%fd1026, %fd1021, %fd1025;
	ld.f64 	%fd1027, [%rd29+40];
	ld.f64 	%fd1028, [%rd29+16];
	mul.f64 	%fd1029, %fd1027, %fd1028;
	mul.f64 	%fd1030, %fd1029, %fd1020;
	sub.f64 	%fd1031, %fd1026, %fd1030;
	ld.f64 	%fd1032, [%rd29+24];
	mul.f64 	%fd1033, %fd1027, %fd1032;
	fma.rn.f64 	%fd1034, %fd1033, %fd1024, %fd1031;
	ld.f64 	%fd1035, [%rd29+104];
	mul.f64 	%fd1036, %fd1035, %fd1028;
	fma.rn.f64 	%fd1037, %fd1036, %fd1022, %fd1034;
	mul.f64 	%fd1038, %fd1035, %fd1032;
	mul.f64 	%fd1039, %fd1038, %fd1018;
	sub.f64 	%fd1040, %fd1037, %fd1039;
	st.f64 	[%rd54+16], %fd1040;
	ld.f64 	%fd1041, [%rd29];
	ld.f64 	%fd1042, [%rd29+48];
	mul.f64 	%fd1043, %fd1042, %fd1041;
	ld.f64 	%fd1044, [%rd29+120];
	mul.f64 	%fd1045, %fd1043, %fd1044;
	ld.f64 	%fd1046, [%rd29+56];
	mul.f64 	%fd1047, %fd1041, %fd1046;
	ld.f64 	%fd1048, [%rd29+112];
	mul.f64 	%fd1049, %fd1047, %fd1048;
	sub.f64 	%fd1050, %fd1049, %fd1045;
	ld.f64 	%fd1051, [%rd29+32];
	ld.f64 	%fd1052, [%rd29+16];
	mul.f64 	%fd1053, %fd1051, %fd1052;
	fma.rn.f64 	%fd1054, %fd1053, %fd1044, %fd1050;
	ld.f64 	%fd1055, [%rd29+24];
	mul.f64 	%fd1056, %fd1051, %fd1055;
	mul.f64 	%fd1057, %fd1056, %fd1048;
	sub.f64 	%fd1058, %fd1054, %fd1057;
	ld.f64 	%fd1059, [%rd29+96];
	mul.f64 	%fd1060, %fd1059, %fd1052;
	mul.f64 	%fd1061, %fd1060, %fd1046;
	sub.f64 	%fd1062, %fd1058, %fd1061;
	mul.f64 	%fd1063, %fd1059, %fd1055;
	fma.rn.f64 	%fd1064, %fd1063, %fd1042, %fd1062;
	st.f64 	[%rd54+48], %fd1064;
	ld.f64 	%fd1065, [%rd29];
	ld.f64 	%fd1066, [%rd29+40];
	mul.f64 	%fd1067, %fd1065, %fd1066;
	ld.f64 	%fd1068, [%rd29+120];
	mul.f64 	%fd1069, %fd1067, %fd1068;
	ld.f64 	%fd1070, [%rd29+56];
	mul.f64 	%fd1071, %fd1065, %fd1070;
	ld.f64 	%fd1072, [%rd29+104];
	mul.f64 	%fd1073, %fd1071, %fd1072;
	sub.f64 	%fd1074, %fd1069, %fd1073;
	ld.f64 	%fd1075, [%rd29+32];
	ld.f64 	%fd1076, [%rd29+8];
	mul.f64 	%fd1077, %fd1075, %fd1076;
	mul.f64 	%fd1078, %fd1077, %fd1068;
	sub.f64 	%fd1079, %fd1074, %fd1078;
	ld.f64 	%fd1080, [%rd29+24];
	mul.f64 	%fd1081, %fd1075, %fd1080;
	fma.rn.f64 	%fd1082, %fd1081, %fd1072, %fd1079;
	ld.f64 	%fd1083, [%rd29+96];
	mul.f64 	%fd1084, %fd1083, %fd1076;
	fma.rn.f64 	%fd1085, %fd1084, %fd1070, %fd1082;
	mul.f64 	%fd1086, %fd1083, %fd1080;
	mul.f64 	%fd1087, %fd1086, %fd1066;
	sub.f64 	%fd1088, %fd1085, %fd1087;
	st.f64 	[%rd54+80], %fd1088;
	ld.f64 	%fd1089, [%rd29];
	ld.f64 	%fd1090, [%rd29+40];
	mul.f64 	%fd1091, %fd1090, %fd1089;
	ld.f64 	%fd1092, [%rd29+112];
	mul.f64 	%fd1093, %fd1091, %fd1092;
	ld.f64 	%fd1094, [%rd29+48];
	mul.f64 	%fd1095, %fd1089, %fd1094;
	ld.f64 	%fd1096, [%rd29+104];
	mul.f64 	%fd1097, %fd1095, %fd1096;
	sub.f64 	%fd1098, %fd1097, %fd1093;
	ld.f64 	%fd1099, [%rd29+32];
	ld.f64 	%fd1100, [%rd29+8];
	mul.f64 	%fd1101, %fd1099, %fd1100;
	fma.rn.f64 	%fd1102, %fd1101, %fd1092, %fd1098;
	ld.f64 	%fd1103, [%rd29+16];
	mul.f64 	%fd1104, %fd1099, %fd1103;
	mul.f64 	%fd1105, %fd1104, %fd1096;
	sub.f64 	%fd1106, %fd1102, %fd1105;
	ld.f64 	%fd1107, [%rd29+96];
	mul.f64 	%fd1108, %fd1107, %fd1100;
	mul.f64 	%fd1109, %fd1108, %fd1094;
	sub.f64 	%fd1110, %fd1106, %fd1109;
	mul.f64 	%fd1111, %fd1107, %fd1103;
	fma.rn.f64 	%fd1112, %fd1111, %fd1090, %fd1110;
	st.f64 	[%rd54+112], %fd1112;
	ld.f64 	%fd1113, [%rd29+8];
	ld.f64 	%fd1114, [%rd29+48];
	mul.f64 	%fd1115, %fd1114, %fd1113;
	ld.f64 	%fd1116, [%rd29+88];
	mul.f64 	%fd1117, %fd1115, %fd1116;
	ld.f64 	%fd1118, [%rd29+56];
	mul.f64 	%fd1119, %fd1113, %fd1118;
	ld.f64 	%fd1120, [%rd29+80];
	mul.f64 	%fd1121, %fd1119, %fd1120;
	sub.f64 	%fd1122, %fd1121, %fd1117;
	ld.f64 	%fd1123, [%rd29+40];
	ld.f64 	%fd1124, [%rd29+16];
	mul.f64 	%fd1125, %fd1123, %fd1124;
	fma.rn.f64 	%fd1126, %fd1125, %fd1116, %fd1122;
	ld.f64 	%fd1127, [%rd29+24];
	mul.f64 	%fd1128, %fd1123, %fd1127;
	mul.f64 	%fd1129, %fd1128, %fd1120;
	sub.f64 	%fd1130, %fd1126, %fd1129;
	ld.f64 	%fd1131, [%rd29+72];
	mul.f64 	%fd1132, %fd1131, %fd1124;
	mul.f64 	%fd1133, %fd1132, %fd1118;
	sub.f64 	%fd1134, %fd1130, %fd1133;
	mul.f64 	%fd1135, %fd1131, %fd1127;
	fma.rn.f64 	%fd1136, %fd1135, %fd1114, %fd1134;
	st.f64 	[%rd54+24], %fd1136;
	ld.f64 	%fd1137, [%rd29];
	ld.f64 	%fd1138, [%rd29+48];
	mul.f64 	%fd1139, %fd1137, %fd1138;
	ld.f64 	%fd1140, [%rd29+88];
	mul.f64 	%fd1141, %fd1139, %fd1140;
	ld.f64 	%fd1142, [%rd29+56];
	mul.f64 	%fd1143, %fd1137, %fd1142;
	ld.f64 	%fd1144, [%rd29+80];
	mul.f64 	%fd1145, %fd1143, %fd1144;
	sub.f64 	%fd1146, %fd1141, %fd1145;
	ld.f64 	%fd1147, [%rd29+32];
	ld.f64 	%fd1148, [%rd29+16];
	mul.f64 	%fd1149, %fd1147, %fd1148;
	mul.f64 	%fd1150, %fd1149, %fd1140;
	sub.f64 	%fd1151, %fd1146, %fd1150;
	ld.f64 	%fd1152, [%rd29+24];
	mul.f64 	%fd1153, %fd1147, %fd1152;
	fma.rn.f64 	%fd1154, %fd1153, %fd1144, %fd1151;
	ld.f64 	%fd1155, [%rd29+64];
	mul.f64 	%fd1156, %fd1155, %fd1148;
	fma.rn.f64 	%fd1157, %fd1156, %fd1142, %fd1154;
	mul.f64 	%fd1158, %fd1155, %fd1152;
	mul.f64 	%fd1159, %fd1158, %fd1138;
	sub.f64 	%fd1160, %fd1157, %fd1159;
	st.f64 	[%rd54+56], %fd1160;
	ld.f64 	%fd1161, [%rd29];
	ld.f64 	%fd1162, [%rd29+40];
	mul.f64 	%fd1163, %fd1162, %fd1161;
	ld.f64 	%fd1164, [%rd29+88];
	mul.f64 	%fd1165, %fd1163, %fd1164;
	ld.f64 	%fd1166, [%rd29+56];
	mul.f64 	%fd1167, %fd1161, %fd1166;
	ld.f64 	%fd1168, [%rd29+72];
	mul.f64 	%fd1169, %fd1167, %fd1168;
	sub.f64 	%fd1170, %fd1169, %fd1165;
	ld.f64 	%fd1171, [%rd29+32];
	ld.f64 	%fd1172, [%rd29+8];
	mul.f64 	%fd1173, %fd1171, %fd1172;
	fma.rn.f64 	%fd1174, %fd1173, %fd1164, %fd1170;
	ld.f64 	%fd1175, [%rd29+24];
	mul.f64 	%fd1176, %fd1171, %fd1175;
	mul.f64 	%fd1177, %fd1176, %fd1168;
	sub.f64 	%fd1178, %fd1174, %fd1177;
	ld.f64 	%fd1179, [%rd29+64];
	mul.f64 	%fd1180, %fd1179, %fd1172;
	mul.f64 	%fd1181, %fd1180, %fd1166;
	sub.f64 	%fd1182, %fd1178, %fd1181;
	mul.f64 	%fd1183, %fd1179, %fd1175;
	fma.rn.f64 	%fd1184, %fd1183, %fd1162, %fd1182;
	st.f64 	[%rd54+88], %fd1184;
	ld.f64 	%fd1185, [%rd29];
	ld.f64 	%fd1186, [%rd29+40];
	mul.f64 	%fd1187, %fd1185, %fd1186;
	ld.f64 	%fd1188, [%rd29+80];
	mul.f64 	%fd1189, %fd1187, %fd1188;
	ld.f64 	%fd1190, [%rd29+48];
	mul.f64 	%fd1191, %fd1185, %fd1190;
	ld.f64 	%fd1192, [%rd29+72];
	mul.f64 	%fd1193, %fd1191, %fd1192;
	sub.f64 	%fd1194, %fd1189, %fd1193;
	ld.f64 	%fd1195, [%rd29+32];
	ld.f64 	%fd1196, [%rd29+8];
	mul.f64 	%fd1197, %fd1195, %fd1196;
	mul.f64 	%fd1198, %fd1197, %fd1188;
	sub.f64 	%fd1199, %fd1194, %fd1198;
	ld.f64 	%fd1200, [%rd29+16];
	mul.f64 	%fd1201, %fd1195, %fd1200;
	fma.rn.f64 	%fd1202, %fd1201, %fd1192, %fd1199;
	ld.f64 	%fd1203, [%rd29+64];
	mul.f64 	%fd1204, %fd1203, %fd1196;
	fma.rn.f64 	%fd1205, %fd1204, %fd1190, %fd1202;
	mul.f64 	%fd1206, %fd1203, %fd1200;
	mul.f64 	%fd1207, %fd1206, %fd1186;
	sub.f64 	%fd1208, %fd1205, %fd1207;
	st.f64 	[%rd54+120], %fd1208;
	ld.f64 	%fd1209, [%rd29];
	ld.f64 	%fd1210, [%rd29+8];
	mul.f64 	%fd1211, %fd1210, %fd872;
	fma.rn.f64 	%fd1212, %fd1209, %fd5, %fd1211;
	ld.f64 	%fd1213, [%rd29+16];
	fma.rn.f64 	%fd1214, %fd1213, %fd896, %fd1212;
	ld.f64 	%fd1215, [%rd29+24];
	fma.rn.f64 	%fd6, %fd1215, %fd920, %fd1214;
	setp.neu.f64 	%p5, %fd6, 0d0000000000000000;
	@%p5 bra 	$L__BB0_9;
	{ // callseq 8, 0
	.param .b64 param0;
	st.param.b64 	[param0], %rd54;
	call.uni 
	free, 
	(
	param0
	);
	} // callseq 8
	bra.uni 	$L__BB0_10;
$L__BB0_9:
	rcp.rn.f64 	%fd1216, %fd6;
	mul.f64 	%fd1217, %fd1216, %fd5;
	st.f64 	[%rd30], %fd1217;
	ld.f64 	%fd1218, [%rd54+8];
	mul.f64 	%fd1219, %fd1216, %fd1218;
	st.f64 	[%rd30+8], %fd1219;
	ld.f64 	%fd1220, [%rd54+16];
	mul.f64 	%fd1221, %fd1216, %fd1220;
	st.f64 	[%rd30+16], %fd1221;
	ld.f64 	%fd1222, [%rd54+24];
	mul.f64 	%fd1223, %fd1216, %fd1222;
	st.f64 	[%rd30+24], %fd1223;
	ld.f64 	%fd1224, [%rd54+32];
	mul.f64 	%fd1225, %fd1216, %fd1224;
	st.f64 	[%rd30+32], %fd1225;
	ld.f64 	%fd1226, [%rd54+40];
	mul.f64 	%fd1227, %fd1216, %fd1226;
	st.f64 	[%rd30+40], %fd1227;
	ld.f64 	%fd1228, [%rd54+48];
	mul.f64 	%fd1229, %fd1216, %fd1228;
	st.f64 	[%rd30+48], %fd1229;
	ld.f64 	%fd1230, [%rd54+56];
	mul.f64 	%fd1231, %fd1216, %fd1230;
	st.f64 	[%rd30+56], %fd1231;
	ld.f64 	%fd1232, [%rd54+64];
	mul.f64 	%fd1233, %fd1216, %fd1232;
	st.f64 	[%rd30+64], %fd1233;
	ld.f64 	%fd1234, [%rd54+72];
	mul.f64 	%fd1235, %fd1216, %fd1234;
	st.f64 	[%rd30+72], %fd1235;
	ld.f64 	%fd1236, [%rd54+80];
	mul.f64 	%fd1237, %fd1216, %fd1236;
	st.f64 	[%rd30+80], %fd1237;
	ld.f64 	%fd1238, [%rd54+88];
	mul.f64 	%fd1239, %fd1216, %fd1238;
	st.f64 	[%rd30+88], %fd1239;
	ld.f64 	%fd1240, [%rd54+96];
	mul.f64 	%fd1241, %fd1216, %fd1240;
	st.f64 	[%rd30+96], %fd1241;
	ld.f64 	%fd1242, [%rd54+104];
	mul.f64 	%fd1243, %fd1216, %fd1242;
	st.f64 	[%rd30+104], %fd1243;
	ld.f64 	%fd1244, [%rd54+112];
	mul.f64 	%fd1245, %fd1216, %fd1244;
	st.f64 	[%rd30+112], %fd1245;
	ld.f64 	%fd1246, [%rd54+120];
	mul.f64 	%fd1247, %fd1216, %fd1246;
	st.f64 	[%rd30+120], %fd1247;
	{ // callseq 7, 0
	.param .b64 param0;
	st.param.b64 	[param0], %rd54;
	call.uni 
	free, 
	(
	param0
	);
	} // callseq 7
$L__BB0_10:
	ld.f64 	%fd1248, [%rd30];
	ld.global.f64 	%fd1249, [%rd9];
	fma.rn.f64 	%fd1250, %fd1248, %fd1249, 0d0000000000000000;
	ld.f64 	%fd1251, [%rd30+8];
	ld.global.f64 	%fd1252, [%rd9+32];
	fma.rn.f64 	%fd1253, %fd1251, %fd1252, %fd1250;
	ld.f64 	%fd1254, [%rd30+16];
	ld.global.f64 	%fd1255, [%rd9+64];
	fma.rn.f64 	%fd1256, %fd1254, %fd1255, %fd1253;
	ld.f64 	%fd1257, [%rd30+24];
	ld.global.f64 	%fd1258, [%rd9+96];
	fma.rn.f64 	%fd1259, %fd1257, %fd1258, %fd1256;
	st.f64 	[%rd31], %fd1259;
	ld.f64 	%fd1260, [%rd30];
	ld.global.f64 	%fd1261, [%rd9+8];
	fma.rn.f64 	%fd1262, %fd1260, %fd1261, 0d0000000000000000;
	ld.f64 	%fd1263, [%rd30+8];
	ld.global.f64 	%fd1264, [%rd9+40];
	fma.rn.f64 	%fd1265, %fd1263, %fd1264, %fd1262;
	ld.f64 	%fd1266, [%rd30+16];
	ld.global.f64 	%fd1267, [%rd9+72];
	fma.rn.f64 	%fd1268, %fd1266, %fd1267, %fd1265;
	ld.f64 	%fd1269, [%rd30+24];
	ld.global.f64 	%fd1270, [%rd9+104];
	fma.rn.f64 	%fd1271, %fd1269, %fd1270, %fd1268;
	st.f64 	[%rd31+8], %fd1271;
	ld.f64 	%fd1272, [%rd30];
	ld.global.f64 	%fd1273, [%rd9+16];
	fma.rn.f64 	%fd1274, %fd1272, %fd1273, 0d0000000000000000;
	ld.f64 	%fd1275, [%rd30+8];
	ld.global.f64 	%fd1276, [%rd9+48];
	fma.rn.f64 	%fd1277, %fd1275, %fd1276, %fd1274;
	ld.f64 	%fd1278, [%rd30+16];
	ld.global.f64 	%fd1279, [%rd9+80];
	fma.rn.f64 	%fd1280, %fd1278, %fd1279, %fd1277;
	ld.f64 	%fd1281, [%rd30+24];
	ld.global.f64 	%fd1282, [%rd9+112];
	fma.rn.f64 	%fd1283, %fd1281, %fd1282, %fd1280;
	st.f64 	[%rd31+16], %fd1283;
	ld.f64 	%fd1284, [%rd30];
	ld.global.f64 	%fd1285, [%rd9+24];
	fma.rn.f64 	%fd1286, %fd1284, %fd1285, 0d0000000000000000;
	ld.f64 	%fd1287, [%rd30+8];
	ld.global.f64 	%fd1288, [%rd9+56];
	fma.rn.f64 	%fd1289, %fd1287, %fd1288, %fd1286;
	ld.f64 	%fd1290, [%rd30+16];
	ld.global.f64 	%fd1291, [%rd9+88];
	fma.rn.f64 	%fd1292, %fd1290, %fd1291, %fd1289;
	ld.f64 	%fd1293, [%rd30+24];
	ld.global.f64 	%fd1294, [%rd9+120];
	fma.rn.f64 	%fd7, %fd1293, %fd1294, %fd1292;
	st.f64 	[%rd31+24], %fd7;
	ld.f64 	%fd1295, [%rd30+32];
	ld.global.f64 	%fd1296, [%rd9];
	fma.rn.f64 	%fd1297, %fd1295, %fd1296, 0d0000000000000000;
	ld.f64 	%fd1298, [%rd30+40];
	ld.global.f64 	%fd1299, [%rd9+32];
	fma.rn.f64 	%fd1300, %fd1298, %fd1299, %fd1297;
	ld.f64 	%fd1301, [%rd30+48];
	ld.global.f64 	%fd1302, [%rd9+64];
	fma.rn.f64 	%fd1303, %fd1301, %fd1302, %fd1300;
	ld.f64 	%fd1304, [%rd30+56];
	ld.global.f64 	%fd1305, [%rd9+96];
	fma.rn.f64 	%fd1306, %fd1304, %fd1305, %fd1303;
	st.f64 	[%rd31+32], %fd1306;
	ld.f64 	%fd1307, [%rd30+32];
	ld.global.f64 	%fd1308, [%rd9+8];
	fma.rn.f64 	%fd1309, %fd1307, %fd1308, 0d0000000000000000;
	ld.f64 	%fd1310, [%rd30+40];
	ld.global.f64 	%fd1311, [%rd9+40];
	fma.rn.f64 	%fd1312, %fd1310, %fd1311, %fd1309;
	ld.f64 	%fd1313, [%rd30+48];
	ld.global.f64 	%fd1314, [%rd9+72];
	fma.rn.f64 	%fd1315, %fd1313, %fd1314, %fd1312;
	ld.f64 	%fd1316, [%rd30+56];
	ld.global.f64 	%fd1317, [%rd9+104];
	fma.rn.f64 	%fd1318, %fd1316, %fd1317, %fd1315;
	st.f64 	[%rd31+40], %fd1318;
	ld.f64 	%fd1319, [%rd30+32];
	ld.global.f64 	%fd1320, [%rd9+16];
	fma.rn.f64 	%fd1321, %fd1319, %fd1320, 0d0000000000000000;
	ld.f64 	%fd1322, [%rd30+40];
	ld.global.f64 	%fd1323, [%rd9+48];
	fma.rn.f64 	%fd1324, %fd1322, %fd1323, %fd1321;
	ld.f64 	%fd1325, [%rd30+48];
	ld.global.f64 	%fd1326, [%rd9+80];
	fma.rn.f64 	%fd1327, %fd1325, %fd1326, %fd1324;
	ld.f64 	%fd1328, [%rd30+56];
	ld.global.f64 	%fd1329, [%rd9+112];
	fma.rn.f64 	%fd1330, %fd1328, %fd1329, %fd1327;
	st.f64 	[%rd31+48], %fd1330;
	ld.f64 	%fd1331, [%rd30+32];
	ld.global.f64 	%fd1332, [%rd9+24];
	fma.rn.f64 	%fd1333, %fd1331, %fd1332, 0d0000000000000000;
	ld.f64 	%fd1334, [%rd30+40];
	ld.global.f64 	%fd1335, [%rd9+56];
	fma.rn.f64 	%fd1336, %fd1334, %fd1335, %fd1333;
	ld.f64 	%fd1337, [%rd30+48];
	ld.global.f64 	%fd1338, [%rd9+88];
	fma.rn.f64 	%fd1339, %fd1337, %fd1338, %fd1336;
	ld.f64 	%fd1340, [%rd30+56];
	ld.global.f64 	%fd1341, [%rd9+120];
	fma.rn.f64 	%fd8, %fd1340, %fd1341, %fd1339;
	st.f64 	[%rd31+56], %fd8;
	ld.f64 	%fd1342, [%rd30+64];
	ld.global.f64 	%fd1343, [%rd9];
	fma.rn.f64 	%fd1344, %fd1342, %fd1343, 0d0000000000000000;
	ld.f64 	%fd1345, [%rd30+72];
	ld.global.f64 	%fd1346, [%rd9+32];
	fma.rn.f64 	%fd1347, %fd1345, %fd1346, %fd1344;
	ld.f64 	%fd1348, [%rd30+80];
	ld.global.f64 	%fd1349, [%rd9+64];
	fma.rn.f64 	%fd1350, %fd1348, %fd1349, %fd1347;
	ld.f64 	%fd1351, [%rd30+88];
	ld.global.f64 	%fd1352, [%rd9+96];
	fma.rn.f64 	%fd1353, %fd1351, %fd1352, %fd1350;
	st.f64 	[%rd31+64], %fd1353;
	ld.f64 	%fd1354, [%rd30+64];
	ld.global.f64 	%fd1355, [%rd9+8];
	fma.rn.f64 	%fd1356, %fd1354, %fd1355, 0d0000000000000000;
	ld.f64 	%fd1357, [%rd30+72];
	ld.global.f64 	%fd1358, [%rd9+40];
	fma.rn.f64 	%fd1359, %fd1357, %fd1358, %fd1356;
	ld.f64 	%fd1360, [%rd30+80];
	ld.global.f64 	%fd1361, [%rd9+72];
	fma.rn.f64 	%fd1362, %fd1360, %fd1361, %fd1359;
	ld.f64 	%fd1363, [%rd30+88];
	ld.global.f64 	%fd1364, [%rd9+104];
	fma.rn.f64 	%fd1365, %fd1363, %fd1364, %fd1362;
	st.f64 	[%rd31+72], %fd1365;
	ld.f64 	%fd1366, [%rd30+64];
	ld.global.f64 	%fd1367, [%rd9+16];
	fma.rn.f64 	%fd1368, %fd1366, %fd1367, 0d0000000000000000;
	ld.f64 	%fd1369, [%rd30+72];
	ld.global.f64 	%fd1370, [%rd9+48];
	fma.rn.f64 	%fd1371, %fd1369, %fd1370, %fd1368;
	ld.f64 	%fd1372, [%rd30+80];
	ld.global.f64 	%fd1373, [%rd9+80];
	fma.rn.f64 	%fd1374, %fd1372, %fd1373, %fd1371;
	ld.f64 	%fd1375, [%rd30+88];
	ld.global.f64 	%fd1376, [%rd9+112];
	fma.rn.f64 	%fd1377, %fd1375, %fd1376, %fd1374;
	st.f64 	[%rd31+80], %fd1377;
	ld.f64 	%fd1378, [%rd30+64];
	ld.global.f64 	%fd1379, [%rd9+24];
	fma.rn.f64 	%fd1380, %fd1378, %fd1379, 0d0000000000000000;
	ld.f64 	%fd1381, [%rd30+72];
	ld.global.f64 	%fd1382, [%rd9+56];
	fma.rn.f64 	%fd1383, %fd1381, %fd1382, %fd1380;
	ld.f64 	%fd1384, [%rd30+80];
	ld.global.f64 	%fd1385, [%rd9+88];
	fma.rn.f64 	%fd1386, %fd1384, %fd1385, %fd1383;
	ld.f64 	%fd1387, [%rd30+88];
	ld.global.f64 	%fd1388, [%rd9+120];
	fma.rn.f64 	%fd9, %fd1387, %fd1388, %fd1386;
	st.f64 	[%rd31+88], %fd9;
	ld.f64 	%fd1389, [%rd30+96];
	ld.global.f64 	%fd1390, [%rd9];
	fma.rn.f64 	%fd1391, %fd1389, %fd1390, 0d0000000000000000;
	ld.f64 	%fd1392, [%rd30+104];
	ld.global.f64 	%fd1393, [%rd9+32];
	fma.rn.f64 	%fd1394, %fd1392, %fd1393, %fd1391;
	ld.f64 	%fd1395, [%rd30+112];
	ld.global.f64 	%fd1396, [%rd9+64];
	fma.rn.f64 	%fd1397, %fd1395, %fd1396, %fd1394;
	ld.f64 	%fd1398, [%rd30+120];
	ld.global.f64 	%fd1399, [%rd9+96];
	fma.rn.f64 	%fd1400, %fd1398, %fd1399, %fd1397;
	st.f64 	[%rd31+96], %fd1400;
	ld.f64 	%fd1401, [%rd30+96];
	ld.global.f64 	%fd1402, [%rd9+8];
	fma.rn.f64 	%fd1403, %fd1401, %fd1402, 0d0000000000000000;
	ld.f64 	%fd1404, [%rd30+104];
	ld.global.f64 	%fd1405, [%rd9+40];
	fma.rn.f64 	%fd1406, %fd1404, %fd1405, %fd1403;
	ld.f64 	%fd1407, [%rd30+112];
	ld.global.f64 	%fd1408, [%rd9+72];
	fma.rn.f64 	%fd1409, %fd1407, %fd1408, %fd1406;
	ld.f64 	%fd1410, [%rd30+120];
	ld.global.f64 	%fd1411, [%rd9+104];
	fma.rn.f64 	%fd1412, %fd1410, %fd1411, %fd1409;
	st.f64 	[%rd31+104], %fd1412;
	ld.f64 	%fd1413, [%rd30+96];
	ld.global.f64 	%fd1414, [%rd9+16];
	fma.rn.f64 	%fd1415, %fd1413, %fd1414, 0d0000000000000000;
	ld.f64 	%fd1416, [%rd30+104];
	ld.global.f64 	%fd1417, [%rd9+48];
	fma.rn.f64 	%fd1418, %fd1416, %fd1417, %fd1415;
	ld.f64 	%fd1419, [%rd30+112];
	ld.global.f64 	%fd1420, [%rd9+80];
	fma.rn.f64 	%fd1421, %fd1419, %fd1420, %fd1418;
	ld.f64 	%fd1422, [%rd30+120];
	ld.global.f64 	%fd1423, [%rd9+112];
	fma.rn.f64 	%fd1424, %fd1422, %fd1423, %fd1421;
	st.f64 	[%rd31+112], %fd1424;
	ld.f64 	%fd1425, [%rd30+96];
	ld.global.f64 	%fd1426, [%rd9+24];
	fma.rn.f64 	%fd1427, %fd1425, %fd1426, 0d0000000000000000;
	ld.f64 	%fd1428, [%rd30+104];
	ld.global.f64 	%fd1429, [%rd9+56];
	fma.rn.f64 	%fd1430, %fd1428, %fd1429, %fd1427;
	ld.f64 	%fd1431, [%rd30+112];
	ld.global.f64 	%fd1432, [%rd9+88];
	fma.rn.f64 	%fd1433, %fd1431, %fd1432, %fd1430;
	ld.f64 	%fd1434, [%rd30+120];
	ld.global.f64 	%fd1435, [%rd9+120];
	fma.rn.f64 	%fd1436, %fd1434, %fd1435, %fd1433;
	st.f64 	[%rd31+120], %fd1436;
	ld.global.u64 	%rd55, [%rd107];
	setp.gt.s64 	%p6, %rd55, 2;
	@%p6 bra 	$L__BB0_15;
	setp.eq.s64 	%p10, %rd55, 0;
	@%p10 bra 	$L__BB0_19;
	setp.eq.s64 	%p11, %rd55, 1;
	@%p11 bra 	$L__BB0_20;
	setp.eq.s64 	%p12, %rd55, 2;
	@%p12 bra 	$L__BB0_14;
	bra.uni 	$L__BB0_23;
$L__BB0_14:
	ld.f64 	%fd1446, [%rd29+8];
	mul.f64 	%fd1447, %fd1446, %fd7;
	ld.f64 	%fd1448, [%rd29];
	mul.f64 	%fd1449, %fd1448, %fd8;
	sub.f64 	%fd1450, %fd1447, %fd1449;
	mul.wide.s32 	%rd83, %r16, 8;
	add.s64 	%rd84, %rd6, %rd83;
	st.global.f64 	[%rd84], %fd1450;
	ld.f64 	%fd1451, [%rd29+40];
	ld.f64 	%fd1452, [%rd31+24];
	mul.f64 	%fd1453, %fd1451, %fd1452;
	ld.f64 	%fd1454, [%rd29+32];
	ld.f64 	%fd1455, [%rd31+56];
	mul.f64 	%fd1456, %fd1454, %fd1455;
	sub.f64 	%fd1457, %fd1453, %fd1456;
	mul.wide.s32 	%rd85, %r7, 8;
	add.s64 	%rd86, %rd84, %rd85;
	st.global.f64 	[%rd86], %fd1457;
	ld.f64 	%fd1458, [%rd29+72];
	ld.f64 	%fd1459, [%rd31+24];
	mul.f64 	%fd1460, %fd1458, %fd1459;
	ld.f64 	%fd1461, [%rd29+64];
	ld.f64 	%fd1462, [%rd31+56];
	mul.f64 	%fd1463, %fd1461, %fd1462;
	sub.f64 	%fd1464, %fd1460, %fd1463;
	add.s64 	%rd87, %rd86, %rd85;
	st.global.f64 	[%rd87], %fd1464;
	ld.f64 	%fd1465, [%rd29+16];
	add.s64 	%rd88, %rd87, %rd85;
	st.global.f64 	[%rd88], %fd1465;
	ld.f64 	%fd1466, [%rd29+48];
	add.s64 	%rd89, %rd88, %rd85;
	st.global.f64 	[%rd89], %fd1466;
	ld.f64 	%fd1467, [%rd29+80];
	add.s64 	%rd90, %rd89, %rd85;
	st.global.f64 	[%rd90], %fd1467;
	bra.uni 	$L__BB0_23;
$L__BB0_15:
	setp.eq.s64 	%p7, %rd55, 3;
	@%p7 bra 	$L__BB0_21;
	setp.eq.s64 	%p8, %rd55, 4;
	@%p8 bra 	$L__BB0_22;
	setp.eq.s64 	%p9, %rd55, 5;
	@%p9 bra 	$L__BB0_18;
	bra.uni 	$L__BB0_23;
$L__BB0_18:
	ld.f64 	%fd1437, [%rd29+16];
	mul.wide.s32 	%rd56, %r16, 8;
	add.s64 	%rd57, %rd6, %rd56;
	st.global.f64 	[%rd57], %fd1437;
	ld.f64 	%fd1438, [%rd29+48];
	mul.wide.s32 	%rd58, %r7, 8;
	add.s64 	%rd59, %rd57, %rd58;
	st.global.f64 	[%rd59], %fd1438;
	ld.f64 	%fd1439, [%rd29+80];
	add.s64 	%rd60, %rd59, %rd58;
	st.global.f64 	[%rd60], %fd1439;
	add.s64 	%rd61, %rd60, %rd58;
	mov.b64 	%rd62, 0;
	st.global.u64 	[%rd61], %rd62;
	add.s64 	%rd63, %rd61, %rd58;
	st.global.u64 	[%rd63], %rd62;
	add.s64 	%rd64, %rd63, %rd58;
	st.global.u64 	[%rd64], %rd62;
	bra.uni 	$L__BB0_23;
$L__BB0_19:
	ld.f64 	%fd1490, [%rd29+16];
	mul.f64 	%fd1491, %fd1490, %fd8;
	ld.f64 	%fd1492, [%rd29+8];
	mul.f64 	%fd1493, %fd1492, %fd9;
	sub.f64 	%fd1494, %fd1491, %fd1493;
	mul.wide.s32 	%rd99, %r16, 8;
	add.s64 	%rd100, %rd6, %rd99;
	st.global.f64 	[%rd100], %fd1494;
	ld.f64 	%fd1495, [%rd29+48];
	ld.f64 	%fd1496, [%rd31+56];
	mul.f64 	%fd1497, %fd1495, %fd1496;
	ld.f64 	%fd1498, [%rd29+40];
	ld.f64 	%fd1499, [%rd31+88];
	mul.f64 	%fd1500, %fd1498, %fd1499;
	sub.f64 	%fd1501, %fd1497, %fd1500;
	mul.wide.s32 	%rd101, %r7, 8;
	add.s64 	%rd102, %rd100, %rd101;
	st.global.f64 	[%rd102], %fd1501;
	ld.f64 	%fd1502, [%rd29+80];
	ld.f64 	%fd1503, [%rd31+56];
	mul.f64 	%fd1504, %fd1502, %fd1503;
	ld.f64 	%fd1505, [%rd29+72];
	ld.f64 	%fd1506, [%rd31+88];
	mul.f64 	%fd1507, %fd1505, %fd1506;
	sub.f64 	%fd1508, %fd1504, %fd1507;
	add.s64 	%rd103, %rd102, %rd101;
	st.global.f64 	[%rd103], %fd1508;
	ld.f64 	%fd1509, [%rd29+16];
	add.s64 	%rd104, %rd103, %rd101;
	st.global.f64 	[%rd104], %fd1509;
	ld.f64 	%fd1510, [%rd29+48];
	add.s64 	%rd105, %rd104, %rd101;
	st.global.f64 	[%rd105], %fd1510;
	ld.f64 	%fd1511, [%rd29+80];
	add.s64 	%rd106, %rd105, %rd101;
	st.global.f64 	[%rd106], %fd1511;
	bra.uni 	$L__BB0_23;
$L__BB0_20:
	ld.f64 	%fd1468, [%rd29];
	mul.f64 	%fd1469, %fd1468, %fd9;
	ld.f64 	%fd1470, [%rd29+16];
	mul.f64 	%fd1471, %fd1470, %fd7;
	sub.f64 	%fd1472, %fd1469, %fd1471;
	mul.wide.s32 	%rd91, %r16, 8;
	add.s64 	%rd92, %rd6, %rd91;
	st.global.f64 	[%rd92], %fd1472;
	ld.f64 	%fd1473, [%rd29+32];
	ld.f64 	%fd1474, [%rd31+88];
	mul.f64 	%fd1475, %fd1473, %fd1474;
	ld.f64 	%fd1476, [%rd29+48];
	ld.f64 	%fd1477, [%rd31+24];
	mul.f64 	%fd1478, %fd1476, %fd1477;
	sub.f64 	%fd1479, %fd1475, %fd1478;
	mul.wide.s32 	%rd93, %r7, 8;
	add.s64 	%rd94, %rd92, %rd93;
	st.global.f64 	[%rd94], %fd1479;
	ld.f64 	%fd1480, [%rd29+64];
	ld.f64 	%fd1481, [%rd31+88];
	mul.f64 	%fd1482, %fd1480, %fd1481;
	ld.f64 	%fd1483, [%rd29+80];
	ld.f64 	%fd1484, [%rd31+24];
	mul.f64 	%fd1485, %fd1483, %fd1484;
	sub.f64 	%fd1486, %fd1482, %fd1485;
	add.s64 	%rd95, %rd94, %rd93;
	st.global.f64 	[%rd95], %fd1486;
	ld.f64 	%fd1487, [%rd29+8];
	add.s64 	%rd96, %rd95, %rd93;
	st.global.f64 	[%rd96], %fd1487;
	ld.f64 	%fd1488, [%rd29+40];
	add.s64 	%rd97, %rd96, %rd93;
	st.global.f64 	[%rd97], %fd1488;
	ld.f64 	%fd1489, [%rd29+72];
	add.s64 	%rd98, %rd97, %rd93;
	st.global.f64 	[%rd98], %fd1489;
	bra.uni 	$L__BB0_23;
$L__BB0_21:
	ld.f64 	%fd1443, [%rd29];
	mul.wide.s32 	%rd74, %r16, 8;
	add.s64 	%rd75, %rd6, %rd74;
	st.global.f64 	[%rd75], %fd1443;
	ld.f64 	%fd1444, [%rd29+32];
	mul.wide.s32 	%rd76, %r7, 8;
	add.s64 	%rd77, %rd75, %rd76;
	st.global.f64 	[%rd77], %fd1444;
	ld.f64 	%fd1445, [%rd29+64];
	add.s64 	%rd78, %rd77, %rd76;
	st.global.f64 	[%rd78], %fd1445;
	add.s64 	%rd79, %rd78, %rd76;
	mov.b64 	%rd80, 0;
	st.global.u64 	[%rd79], %rd80;
	add.s64 	%rd81, %rd79, %rd76;
	st.global.u64 	[%rd81], %rd80;
	add.s64 	%rd82, %rd81, %rd76;
	st.global.u64 	[%rd82], %rd80;
	bra.uni 	$L__BB0_23;
$L__BB0_22:
	ld.f64 	%fd1440, [%rd29+8];
	mul.wide.s32 	%rd65, %r16, 8;
	add.s64 	%rd66, %rd6, %rd65;
	st.global.f64 	[%rd66], %fd1440;
	ld.f64 	%fd1441, [%rd29+40];
	mul.wide.s32 	%rd67, %r7, 8;
	add.s64 	%rd68, %rd66, %rd67;
	st.global.f64 	[%rd68], %fd1441;
	ld.f64 	%fd1442, [%rd29+72];
	add.s64 	%rd69, %rd68, %rd67;
	st.global.f64 	[%rd69], %fd1442;
	add.s64 	%rd70, %rd69, %rd67;
	mov.b64 	%rd71, 0;
	st.global.u64 	[%rd70], %rd71;
	add.s64 	%rd72, %rd70, %rd67;
	st.global.u64 	[%rd72], %rd71;
	add.s64 	%rd73, %rd72, %rd67;
	st.global.u64 	[%rd73], %rd71;
$L__BB0_23:
	add.s32 	%r16, %r16, 1;
	bra.uni 	$L__BB0_25;
$L__BB0_24:
	ld.f64 	%fd10, [%rd29];
	shl.b64 	%rd47, %rd109, 3;
	and.b64  	%rd48, %rd47, 34359738240;
	add.s64 	%rd49, %rd5, %rd48;
	ld.global.f64 	%fd11, [%rd49];
	fma.rn.f64 	%fd12, %fd10, %fd11, 0d0000000000000000;
	ld.f64 	%fd13, [%rd29+8];
	ld.global.f64 	%fd14, [%rd49+32];
	fma.rn.f64 	%fd15, %fd13, %fd14, %fd12;
	ld.f64 	%fd16, [%rd29+16];
	ld.global.f64 	%fd17, [%rd49+64];
	fma.rn.f64 	%fd18, %fd16, %fd17, %fd15;
	ld.f64 	%fd19, [%rd29+24];
	ld.global.f64 	%fd20, [%rd49+96];
	fma.rn.f64 	%fd21, %fd19, %fd20, %fd18;
	st.f64 	[%rd31], %fd21;
	ld.f64 	%fd22, [%rd29];
	ld.global.f64 	%fd23, [%rd49+8];
	fma.rn.f64 	%fd24, %fd22, %fd23, 0d0000000000000000;
	ld.f64 	%fd25, [%rd29+8];
	ld.global.f64 	%fd26, [%rd49+40];
	fma.rn.f64 	%fd27, %fd25, %fd26, %fd24;
	ld.f64 	%fd28, [%rd29+16];
	ld.global.f64 	%fd29, [%rd49+72];
	fma.rn.f64 	%fd30, %fd28, %fd29, %fd27;
	ld.f64 	%fd31, [%rd29+24];
	ld.global.f64 	%fd32, [%rd49+104];
	fma.rn.f64 	%fd33, %fd31, %fd32, %fd30;
	st.f64 	[%rd31+8], %fd33;
	ld.f64 	%fd34, [%rd29];
	ld.global.f64 	%fd35, [%rd49+16];
	fma.rn.f64 	%fd36, %fd34, %fd35, 0d0000000000000000;
	ld.f64 	%fd37, [%rd29+8];
	ld.global.f64 	%fd38, [%rd49+48];
	fma.rn.f64 	%fd39, %fd37, %fd38, %fd36;
	ld.f64 	%fd40, [%rd29+16];
	ld.global.f64 	%fd41, [%rd49+80];
	fma.rn.f64 	%fd42, %fd40, %fd41, %fd39;
	ld.f64 	%fd43, [%rd29+24];
	ld.global.f64 	%fd44, [%rd49+112];
	fma.rn.f64 	%fd45, %fd43, %fd44, %fd42;
	st.f64 	[%rd31+16], %fd45;
	ld.f64 	%fd46, [%rd29];
	ld.global.f64 	%fd47, [%rd49+24];
	fma.rn.f64 	%fd48, %fd46, %fd47, 0d0000000000000000;
	ld.f64 	%fd49, [%rd29+8];
	ld.global.f64 	%fd50, [%rd49+56];
	fma.rn.f64 	%fd51, %fd49, %fd50, %fd48;
	ld.f64 	%fd52, [%rd29+16];
	ld.global.f64 	%fd53, [%rd49+88];
	fma.rn.f64 	%fd54, %fd52, %fd53, %fd51;
	ld.f64 	%fd55, [%rd29+24];
	ld.global.f64 	%fd56, [%rd49+120];
	fma.rn.f64 	%fd57, %fd55, %fd56, %fd54;
	st.f64 	[%rd31+24], %fd57;
	ld.f64 	%fd58, [%rd29+32];
	ld.global.f64 	%fd59, [%rd49];
	fma.rn.f64 	%fd60, %fd58, %fd59, 0d0000000000000000;
	ld.f64 	%fd61, [%rd29+40];
	ld.global.f64 	%fd62, [%rd49+32];
	fma.rn.f64 	%fd63, %fd61, %fd62, %fd60;
	ld.f64 	%fd64, [%rd29+48];
	ld.global.f64 	%fd65, [%rd49+64];
	fma.rn.f64 	%fd66, %fd64, %fd65, %fd63;
	ld.f64 	%fd67, [%rd29+56];
	ld.global.f64 	%fd68, [%rd49+96];
	fma.rn.f64 	%fd69, %fd67, %fd68, %fd66;
	st.f64 	[%rd31+32], %fd69;
	ld.f64 	%fd70, [%rd29+32];
	ld.global.f64 	%fd71, [%rd49+8];
	fma.rn.f64 	%fd72, %fd70, %fd71, 0d0000000000000000;
	ld.f64 	%fd73, [%rd29+40];
	ld.global.f64 	%fd74, [%rd49+40];
	fma.rn.f64 	%fd75, %fd73, %fd74, %fd72;
	ld.f64 	%fd76, [%rd29+48];
	ld.global.f64 	%fd77, [%rd49+72];
	fma.rn.f64 	%fd78, %fd76, %fd77, %fd75;
	ld.f64 	%fd79, [%rd29+56];
	ld.global.f64 	%fd80, [%rd49+104];
	fma.rn.f64 	%fd81, %fd79, %fd80, %fd78;
	st.f64 	[%rd31+40], %fd81;
	ld.f64 	%fd82, [%rd29+32];
	ld.global.f64 	%fd83, [%rd49+16];
	fma.rn.f64 	%fd84, %fd82, %fd83, 0d0000000000000000;
	ld.f64 	%fd85, [%rd29+40];
	ld.global.f64 	%fd86, [%rd49+48];
	fma.rn.f64 	%fd87, %fd85, %fd86, %fd84;
	ld.f64 	%fd88, [%rd29+48];
	ld.global.f64 	%fd89, [%rd49+80];
	fma.rn.f64 	%fd90, %fd88, %fd89, %fd87;
	ld.f64 	%fd91, [%rd29+56];
	ld.global.f64 	%fd92, [%rd49+112];
	fma.rn.f64 	%fd93, %fd91, %fd92, %fd90;
	st.f64 	[%rd31+48], %fd93;
	ld.f64 	%fd94, [%rd29+32];
	ld.global.f64 	%fd95, [%rd49+24];
	fma.rn.f64 	%fd96, %fd94, %fd95, 0d0000000000000000;
	ld.f64 	%fd97, [%rd29+40];
	ld.global.f64 	%fd98, [%rd49+56];
	fma.rn.f64 	%fd99, %fd97, %fd98, %fd96;
	ld.f64 	%fd100, [%rd29+48];
	ld.global.f64 	%fd101, [%rd49+88];
	fma.rn.f64 	%fd102, %fd100, %fd101, %fd99;
	ld.f64 	%fd103, [%rd29+56];
	ld.global.f64 	%fd104, [%rd49+120];
	fma.rn.f64 	%fd105, %fd103, %fd104, %fd102;
	st.f64 	[%rd31+56], %fd105;
	ld.f64 	%fd106, [%rd29+64];
	ld.global.f64 	%fd107, [%rd49];
	fma.rn.f64 	%fd108, %fd106, %fd107, 0d0000000000000000;
	ld.f64 	%fd109, [%rd29+72];
	ld.global.f64 	%fd110, [%rd49+32];
	fma.rn.f64 	%fd111, %fd109, %fd110, %fd108;
	ld.f64 	%fd112, [%rd29+80];
	ld.global.f64 	%fd113, [%rd49+64];
	fma.rn.f64 	%fd114, %fd112, %fd113, %fd111;
	ld.f64 	%fd115, [%rd29+88];
	ld.global.f64 	%fd116, [%rd49+96];
	fma.rn.f64 	%fd117, %fd115, %fd116, %fd114;
	st.f64 	[%rd31+64], %fd117;
	ld.f64 	%fd118, [%rd29+64];
	ld.global.f64 	%fd119, [%rd49+8];
	fma.rn.f64 	%fd120, %fd118, %fd119, 0d0000000000000000;
	ld.f64 	%fd121, [%rd29+72];
	ld.global.f64 	%fd122, [%rd49+40];
	fma.rn.f64 	%fd123, %fd121, %fd122, %fd120;
	ld.f64 	%fd124, [%rd29+80];
	ld.global.f64 	%fd125, [%rd49+72];
	fma.rn.f64 	%fd126, %fd124, %fd125, %fd123;
	ld.f64 	%fd127, [%rd29+88];
	ld.global.f64 	%fd128, [%rd49+104];
	fma.rn.f64 	%fd129, %fd127, %fd128, %fd126;
	st.f64 	[%rd31+72], %fd129;
	ld.f64 	%fd130, [%rd29+64];
	ld.global.f64 	%fd131, [%rd49+16];
	fma.rn.f64 	%fd132, %fd130, %fd131, 0d0000000000000000;
	ld.f64 	%fd133, [%rd29+72];
	ld.global.f64 	%fd134, [%rd49+48];
	fma.rn.f64 	%fd135, %fd133, %fd134, %fd132;
	ld.f64 	%fd136, [%rd29+80];
	ld.global.f64 	%fd137, [%rd49+80];
	fma.rn.f64 	%fd138, %fd136, %fd137, %fd135;
	ld.f64 	%fd139, [%rd29+88];
	ld.global.f64 	%fd140, [%rd49+112];
	fma.rn.f64 	%fd141, %fd139, %fd140, %fd138;
	st.f64 	[%rd31+80], %fd141;
	ld.f64 	%fd142, [%rd29+64];
	ld.global.f64 	%fd143, [%rd49+24];
	fma.rn.f64 	%fd144, %fd142, %fd143, 0d0000000000000000;
	ld.f64 	%fd145, [%rd29+72];
	ld.global.f64 	%fd146, [%rd49+56];
	fma.rn.f64 	%fd147, %fd145, %fd146, %fd144;
	ld.f64 	%fd148, [%rd29+80];
	ld.global.f64 	%fd149, [%rd49+88];
	fma.rn.f64 	%fd150, %fd148, %fd149, %fd147;
	ld.f64 	%fd151, [%rd29+88];
	ld.global.f64 	%fd152, [%rd49+120];
	fma.rn.f64 	%fd153, %fd151, %fd152, %fd150;
	st.f64 	[%rd31+88], %fd153;
	ld.f64 	%fd154, [%rd29+96];
	ld.global.f64 	%fd155, [%rd49];
	fma.rn.f64 	%fd156, %fd154, %fd155, 0d0000000000000000;
	ld.f64 	%fd157, [%rd29+104];
	ld.global.f64 	%fd158, [%rd49+32];
	fma.rn.f64 	%fd159, %fd157, %fd158, %fd156;
	ld.f64 	%fd160, [%rd29+112];
	ld.global.f64 	%fd161, [%rd49+64];
	fma.rn.f64 	%fd162, %fd160, %fd161, %fd159;
	ld.f64 	%fd163, [%rd29+120];
	ld.global.f64 	%fd164, [%rd49+96];
	fma.rn.f64 	%fd165, %fd163, %fd164, %fd162;
	st.f64 	[%rd31+96], %fd165;
	ld.f64 	%fd166, [%rd29+96];
	ld.global.f64 	%fd167, [%rd49+8];
	fma.rn.f64 	%fd168, %fd166, %fd167, 0d0000000000000000;
	ld.f64 	%fd169, [%rd29+104];
	ld.global.f64 	%fd170, [%rd49+40];
	fma.rn.f64 	%fd171, %fd169, %fd170, %fd168;
	ld.f64 	%fd172, [%rd29+112];
	ld.global.f64 	%fd173, [%rd49+72];
	fma.rn.f64 	%fd174, %fd172, %fd173, %fd171;
	ld.f64 	%fd175, [%rd29+120];
	ld.global.f64 	%fd176, [%rd49+104];
	fma.rn.f64 	%fd177, %fd175, %fd176, %fd174;
	st.f64 	[%rd31+104], %fd177;
	ld.f64 	%fd178, [%rd29+96];
	ld.global.f64 	%fd179, [%rd49+16];
	fma.rn.f64 	%fd180, %fd178, %fd179, 0d0000000000000000;
	ld.f64 	%fd181, [%rd29+104];
	ld.global.f64 	%fd182, [%rd49+48];
	fma.rn.f64 	%fd183, %fd181, %fd182, %fd180;
	ld.f64 	%fd184, [%rd29+112];
	ld.global.f64 	%fd185, [%rd49+80];
	fma.rn.f64 	%fd186, %fd184, %fd185, %fd183;
	ld.f64 	%fd187, [%rd29+120];
	ld.global.f64 	%fd188, [%rd49+112];
	fma.rn.f64 	%fd189, %fd187, %fd188, %fd186;
	st.f64 	[%rd31+112], %fd189;
	ld.f64 	%fd190, [%rd29+96];
	ld.global.f64 	%fd191, [%rd49+24];
	fma.rn.f64 	%fd192, %fd190, %fd191, 0d0000000000000000;
	ld.f64 	%fd193, [%rd29+104];
	ld.global.f64 	%fd194, [%rd49+56];
	fma.rn.f64 	%fd195, %fd193, %fd194, %fd192;
	ld.f64 	%fd196, [%rd29+112];
	ld.global.f64 	%fd197, [%rd49+88];
	fma.rn.f64 	%fd198, %fd196, %fd197, %fd195;
	ld.f64 	%fd199, [%rd29+120];
	ld.global.f64 	%fd200, [%rd49+120];
	fma.rn.f64 	%fd201, %fd199, %fd200, %fd198;
	st.f64 	[%rd31+120], %fd201;
	st.f64 	[%rd29], %fd21;
	ld.f64 	%fd202, [%rd31+8];
	st.f64 	[%rd29+8], %fd202;
	ld.f64 	%fd203, [%rd31+16];
	st.f64 	[%rd29+16], %fd203;
	ld.f64 	%fd204, [%rd31+24];
	st.f64 	[%rd29+24], %fd204;
	ld.f64 	%fd205, [%rd31+32];
	st.f64 	[%rd29+32], %fd205;
	ld.f64 	%fd206, [%rd31+40];
	st.f64 	[%rd29+40], %fd206;
	ld.f64 	%fd207, [%rd31+48];
	st.f64 	[%rd29+48], %fd207;
	ld.f64 	%fd208, [%rd31+56];
	st.f64 	[%rd29+56], %fd208;
	ld.f64 	%fd209, [%rd31+64];
	st.f64 	[%rd29+64], %fd209;
	ld.f64 	%fd210, [%rd31+72];
	st.f64 	[%rd29+72], %fd210;
	ld.f64 	%fd211, [%rd31+80];
	st.f64 	[%rd29+80], %fd211;
	ld.f64 	%fd212, [%rd31+88];
	st.f64 	[%rd29+88], %fd212;
	ld.f64 	%fd213, [%rd31+96];
	st.f64 	[%rd29+96], %fd213;
	ld.f64 	%fd214, [%rd31+104];
	st.f64 	[%rd29+104], %fd214;
	ld.f64 	%fd215, [%rd31+112];
	st.f64 	[%rd29+112], %fd215;
	ld.f64 	%fd216, [%rd31+120];
	st.f64 	[%rd29+120], %fd216;
$L__BB0_25:
	add.s64 	%rd110, %rd110, 1;
	add.s64 	%rd109, %rd109, 16;
	add.s64 	%rd108, %rd108, 8;
	add.s64 	%rd107, %rd107, 8;
	setp.gt.s64 	%p13, %rd4, %rd110;
	@%p13 bra 	$L__BB0_4;
$L__BB0_26:
	{ // callseq 9, 0
	.param .b64 param0;
	st.param.b64 	[param0], %rd29;
	call.uni 
	free, 
	(
	param0
	);
	} // callseq 9
	{ // callseq 10, 0
	.param .b64 param0;
	st.param.b64 	[param0], %rd30;
	call.uni 
	free, 
	(
	param0
	);
	} // callseq 10
	{ // callseq 11, 0
	.param .b64 param0;
	st.param.b64 	[param0], %rd31;
	call.uni 
	free, 
	(
	param0
	);
	} // callseq 11
$L__BB0_27:
	ret;

}


// ===== COMPILED SASS (sm_100) =====

	.target	sm_100

	.elftype	@"ET_EXEC"


//--------------------- .note.nv.tkinfo           --------------------------
	.section	.note.nv.tkinfo,"",@"SHT_NOTE"
	.sectionflags	@"SHF_NOTE_NV_TKINFO"
	.tkinfo
        /*0018*/ 	.word	0x00000002
        /*0030*/ 	.string	""
        /*0030*/ 	.string	"ptxas"
        /*0030*/ 	.string	"Cuda compilation tools, release 13.0, V13.0.88"
        /*0030*/ 	.string	"Build cuda_13.0.r13.0/compiler.36424714_0"
        /*0030*/ 	.string	"-arch sm_100 -m 64 "



//--------------------- .note.nv.cuinfo           --------------------------
	.section	.note.nv.cuinfo,"",@"SHT_NOTE"
	.sectionflags	@"SHF_NOTE_NV_CUINFO"
        /*0018*/ 	.short	0x0002
        /*001a*/ 	.short	0x0064
        /*001c*/ 	.short	0x0082
	.zero		2


//--------------------- .nv.info                  --------------------------
	.section	.nv.info,"",@"SHT_CUDA_INFO"
	.align	4


	//----- nvinfo : EIATTR_REGCOUNT
	.align		4
        /*0000*/ 	.byte	0x04, 0x2f
        /*0002*/ 	.short	(.L_1 - .L_0)
	.align		4
.L_0:
        /*0004*/ 	.word	index@(_Z7_jacob0PdS_S_S_PlS0_S0_iiiS_)
        /*0008*/ 	.word	0x00000040


	//----- nvinfo : EIATTR_FRAME_SIZE
	.align		4
.L_1:
        /*000c*/ 	.byte	0x04, 0x11
        /*000e*/ 	.short	(.L_3 - .L_2)
	.align		4
.L_2:
        /*0010*/ 	.word	index@($__internal_0_$__cuda_sm20_dblrcp_rn_slowpath_v3)
        /*0014*/ 	.word	0x00000000


	//----- nvinfo : EIATTR_FRAME_SIZE
	.align		4
.L_3:
        /*0018*/ 	.byte	0x04, 0x11
        /*001a*/ 	.short	(.L_5 - .L_4)
	.align		4
.L_4:
        /*001c*/ 	.word	index@(_Z7_jacob0PdS_S_S_PlS0_S0_iiiS_)
        /*0020*/ 	.word	0x00000000


	//----- nvinfo : EIATTR_MIN_STACK_SIZE
	.align		4
.L_5:
        /*0024*/ 	.byte	0x04, 0x12
        /*0026*/ 	.short	(.L_7 - .L_6)
	.align		4
.L_6:
        /*0028*/ 	.word	index@(_Z7_jacob0PdS_S_S_PlS0_S0_iiiS_)
        /*002c*/ 	.word	0x00000000
.L_7:


//--------------------- .nv.compat                --------------------------
	.section	.nv.compat,"",@"SHT_CUDA_COMPAT_INFO"
	.align	4
        /*0000*/ 	.byte	0x02, 0x09, 0x00, 0x00, 0x02, 0x02, 0x01, 0x00, 0x02, 0x05, 0x05, 0x00, 0x03, 0x07, 0x01, 0x01
        /*0010*/ 	.byte	0x02, 0x03, 0x00, 0x00, 0x02, 0x06, 0x01, 0x00, 0x04, 0x0b, 0x08, 0x00, 0x01, 0x00, 0x00, 0x00
        /*0020*/ 	.byte	0x00, 0x00, 0x00, 0x00


//--------------------- .nv.info._Z7_jacob0PdS_S_S_PlS0_S0_iiiS_ --------------------------
	.section	.nv.info._Z7_jacob0PdS_S_S_PlS0_S0_iiiS_,"",@"SHT_CUDA_INFO"
	.sectionflags	@""
	.align	4


	//----- nvinfo : EIATTR_CUDA_API_VERSION
	.align		4
        /*0000*/ 	.byte	0x04, 0x37
        /*0002*/ 	.short	(.L_9 - .L_8)
.L_8:
        /*0004*/ 	.word	0x00000082


	//----- nvinfo : EIATTR_KPARAM_INFO
	.align		4
.L_9:
        /*0008*/ 	.byte	0x04, 0x17
        /*000a*/ 	.short	(.L_11 - .L_10)
.L_10:
        /*000c*/ 	.word	0x00000000
        /*0010*/ 	.short	0x000a
        /*0012*/ 	.short	0x0048
        /*0014*/ 	.byte	0x00, 0xf5, 0x21, 0x00


	//----- nvinfo : EIATTR_KPARAM_INFO
	.align		4
.L_11:
        /*0018*/ 	.byte	0x04, 0x17
        /*001a*/ 	.short	(.L_13 - .L_12)
.L_12:
        /*001c*/ 	.word	0x00000000
        /*0020*/ 	.short	0x0009
        /*0022*/ 	.short	0x0040
        /*0024*/ 	.byte	0x00, 0xf0, 0x11, 0x00


	//----- nvinfo : EIATTR_KPARAM_INFO
	.align		4
.L_13:
        /*0028*/ 	.byte	0x04, 0x17
        /*002a*/ 	.short	(.L_15 - .L_14)
.L_14:
        /*002c*/ 	.word	0x00000000
        /*0030*/ 	.short	0x0008
        /*0032*/ 	.short	0x003c
        /*0034*/ 	.byte	0x00, 0xf0, 0x11, 0x00


	//----- nvinfo : EIATTR_KPARAM_INFO
	.align		4
.L_15:
        /*0038*/ 	.byte	0x04, 0x17
        /*003a*/ 	.short	(.L_17 - .L_16)
.L_16:
        /*003c*/ 	.word	0x00000000
        /*0040*/ 	.short	0x0007
        /*0042*/ 	.short	0x0038
        /*0044*/ 	.byte	0x00, 0xf0, 0x11, 0x00


	//----- nvinfo : EIATTR_KPARAM_INFO
	.align		4
.L_17:
        /*0048*/ 	.byte	0x04, 0x17
        /*004a*/ 	.short	(.L_19 - .L_18)
.L_18:
        /*004c*/ 	.word	0x00000000
        /*0050*/ 	.short	0x0006
        /*0052*/ 	.short	0x0030
        /*0054*/ 	.byte	0x00, 0xf5, 0x21, 0x00


	//----- nvinfo : EIATTR_KPARAM_INFO
	.align		4
.L_19:
        /*0058*/ 	.byte	0x04, 0x17
        /*005a*/ 	.short	(.L_21 - .L_20)
.L_20:
        /*005c*/ 	.word	0x00000000
        /*0060*/ 	.short	0x0005
        /*0062*/ 	.short	0x0028
        /*0064*/ 	.byte	0x00, 0xf5, 0x21, 0x00


	//----- nvinfo : EIATTR_KPARAM_INFO
	.align		4
.L_21:
        /*0068*/ 	.byte	0x04, 0x17
        /*006a*/ 	.short	(.L_23 - .L_22)
.L_22:
        /*006c*/ 	.word	0x00000000
        /*0070*/ 	.short	0x0004
        /*0072*/ 	.short	0x0020
        /*0074*/ 	.byte	0x00, 0xf5, 0x21, 0x00


	//----- nvinfo : EIATTR_KPARAM_INFO
	.align		4
.L_23:
        /*0078*/ 	.byte	0x04, 0x17
        /*007a*/ 	.short	(.L_25 - .L_24)
.L_24:
        /*007c*/ 	.word	0x00000000
        /*0080*/ 	.short	0x0003
        /*0082*/ 	.short	0x0018
        /*0084*/ 	.byte	0x00, 0xf5, 0x21, 0x00


	//----- nvinfo : EIATTR_KPARAM_INFO
	.align		4
.L_25:
        /*0088*/ 	.byte	0x04, 0x17
        /*008a*/ 	.short	(.L_27 - .L_26)
.L_26:
        /*008c*/ 	.word	0x00000000
        /*0090*/ 	.short	0x0002
        /*0092*/ 	.short	0x0010
        /*0094*/ 	.byte	0x00, 0xf5, 0x21, 0x00


	//----- nvinfo : EIATTR_KPARAM_INFO
	.align		4
.L_27:
        /*0098*/ 	.byte	0x04, 0x17
        /*009a*/ 	.short	(.L_29 - .L_28)
.L_28:
        /*009c*/ 	.word	0x00000000
        /*00a0*/ 	.short	0x0001
        /*00a2*/ 	.short	0x0008
        /*00a4*/ 	.byte	0x00, 0xf5, 0x21, 0x00


	//----- nvinfo : EIATTR_KPARAM_INFO
	.align		4
.L_29:
        /*00a8*/ 	.byte	0x04, 0x17
        /*00aa*/ 	.short	(.L_31 - .L_30)
.L_30:
        /*00ac*/ 	.word	0x00000000
        /*00b0*/ 	.short	0x0000
        /*00b2*/ 	.short	0x0000
        /*00b4*/ 	.byte	0x00, 0xf5, 0x21, 0x00


	//----- nvinfo : EIATTR_SPARSE_MMA_MASK
	.align		4
.L_31:
        /*00b8*/ 	.byte	0x03, 0x50
        /*00ba*/ 	.short	0x0000


	//----- nvinfo : EIATTR_MAXREG_COUNT
	.align		4
        /*00bc*/ 	.byte	0x03, 0x1b
        /*00be*/ 	.short	0x00ff


	//----- nvinfo : EIATTR_EXTERNS
	.align		4
        /*00c0*/ 	.byte	0x04, 0x0f
        /*00c2*/ 	.short	(.L_33 - .L_32)


	//   ....[0]....
	.align		4
.L_32:
        /*00c4*/ 	.word	index@(malloc)


	//   ....[1]....
	.align		4
        /*00c8*/ 	.word	index@(free)


	//----- nvinfo : EIATTR_MERCURY_ISA_VERSION
	.align		4
.L_33:
        /*00cc*/ 	.byte	0x03, 0x5f
        /*00ce*/ 	.short	0x0101


	//----- nvinfo : EIATTR_VRC_CTA_INIT_COUNT
	.align		4
        /*00d0*/ 	.byte	0x02, 0x4a
	.zero		1
	.zero		1


	//----- nvinfo : EIATTR_SYSCALL_OFFSETS
	.align		4
        /*00d4*/ 	.byte	0x04, 0x46
        /*00d6*/ 	.short	(.L_35 - .L_34)


	//   ....[0]....
.L_34:
        /*00d8*/ 	.word	0x000000a0


	//   ....[1]....
        /*00dc*/ 	.word	0x00000110


	//   ....[2]....
        /*00e0*/ 	.word	0x00000190


	//   ....[3]....
        /*00e4*/ 	.word	0x00000510


	//   ....[4]....
        /*00e8*/ 	.word	0x00000560


	//   ....[5]....
        /*00ec*/ 	.word	0x000005b0


	//   ....[6]....
        /*00f0*/ 	.word	0x00003700


	//   ....[7]....
        /*00f4*/ 	.word	0x00004ed0


	//   ....[8]....
        /*00f8*/ 	.word	0x00005360


	//   ....[9]....
        /*00fc*/ 	.word	0x00008080


	//   ....[10]....
        /*0100*/ 	.word	0x000080d0


	//   ....[11]....
        /*0104*/ 	.word	0x00008120


	//----- nvinfo : EIATTR_EXIT_INSTR_OFFSETS
	.align		4
.L_35:
        /*0108*/ 	.byte	0x04, 0x1c
        /*010a*/ 	.short	(.L_37 - .L_36)


	//   ....[0]....
.L_36:
        /*010c*/ 	.word	0x000005c0


	//   ....[1]....
        /*0110*/ 	.word	0x00008130


	//----- nvinfo : EIATTR_CRS_STACK_SIZE
	.align		4
.L_37:
        /*0114*/ 	.byte	0x04, 0x1e
        /*0116*/ 	.short	(.L_39 - .L_38)
.L_38:
        /*0118*/ 	.word	0x00000000


	//----- nvinfo : EIATTR_CBANK_PARAM_SIZE
	.align		4
.L_39:
        /*011c*/ 	.byte	0x03, 0x19
        /*011e*/ 	.short	0x0050


	//----- nvinfo : EIATTR_PARAM_CBANK
	.align		4
        /*0120*/ 	.byte	0x04, 0x0a
        /*0122*/ 	.short	(.L_41 - .L_40)
	.align		4
.L_40:
        /*0124*/ 	.word	index@(.nv.constant0._Z7_jacob0PdS_S_S_PlS0_S0_iiiS_)
        /*0128*/ 	.short	0x0380
        /*012a*/ 	.short	0x0050


	//----- nvinfo : EIATTR_SW_WAR
	.align		4
.L_41:
        /*012c*/ 	.byte	0x04, 0x36
        /*012e*/ 	.short	(.L_43 - .L_42)
.L_42:
        /*0130*/ 	.word	0x00000008
.L_43:


//--------------------- .nv.callgraph             --------------------------
	.section	.nv.callgraph,"",@"SHT_CUDA_CALLGRAPH"
	.align	4
	.sectionentsize	8
	.align		4
        /*0000*/ 	.word	0x00000000
	.align		4
        /*0004*/ 	.word	0xffffffff
	.align		4
        /*0008*/ 	.word	index@(_Z7_jacob0PdS_S_S_PlS0_S0_iiiS_)
	.align		4
        /*000c*/ 	.word	index@(free)
	.align		4
        /*0010*/ 	.word	index@(_Z7_jacob0PdS_S_S_PlS0_S0_iiiS_)
	.align		4
        /*0014*/ 	.word	index@(malloc)
	.align		4
        /*0018*/ 	.word	0x00000000
	.align		4
        /*001c*/ 	.word	0xfffffffe
	.align		4
        /*0020*/ 	.word	0x00000000
	.align		4
        /*0024*/ 	.word	0xfffffffd
	.align		4
        /*0028*/ 	.word	0x00000000
	.align		4
        /*002c*/ 	.word	0xfffffffc


//--------------------- .nv.constant4             --------------------------
	.section	.nv.constant4,"a",@progbits
	.align	8
	.align		8
.nv.constant4:
        /*0000*/ 	.dword	malloc
	.align		8
        /*0008*/ 	.dword	free


//--------------------- .text._Z7_jacob0PdS_S_S_PlS0_S0_iiiS_ --------------------------
	.section	.text._Z7_jacob0PdS_S_S_PlS0_S0_iiiS_,"ax",@progbits
	.align	128
        .global         _Z7_jacob0PdS_S_S_PlS0_S0_iiiS_
        .type           _Z7_jacob0PdS_S_S_PlS0_S0_iiiS_,@function
        .size           _Z7_jacob0PdS_S_S_PlS0_S0_iiiS_,(.L_x_37 - _Z7_jacob0PdS_S_S_PlS0_S0_iiiS_)
        .other          _Z7_jacob0PdS_S_S_PlS0_S0_iiiS_,@"STO_CUDA_ENTRY STV_DEFAULT"
_Z7_jacob0PdS_S_S_PlS0_S0_iiiS_:
.text._Z7_jacob0PdS_S_S_PlS0_S0_iiiS_:
[----:B------:R-:W0:Y:S01]  /*0000*/  LDC R1, c[0x0][0x37c] ;  /* 0x0000df00ff017b82 */ /* 0x000e220000000800 */
[----:B------:R-:W1:Y:S07]  /*0010*/  S2R R0, SR_TID.X ;  /* 0x0000000000007919 */ /* 0x000e6e0000002100 */
[----:B------:R-:W1:Y:S01]  /*0020*/  S2UR UR4, SR_CTAID.X ;  /* 0x00000000000479c3 */ /* 0x000e620000002500 */
[----:B------:R-:W-:Y:S01]  /*0030*/  MOV R2, 0x0 ;  /* 0x0000000000027802 */ /* 0x000fe20000000f00 */
[----:B------:R-:W-:-:S02]  /*0040*/  IMAD.MOV.U32 R4, RZ, RZ, 0x80 ;  /* 0x00000080ff047424 */ /* 0x000fc400078e00ff */
[----:B------:R-:W-:-:S04]  /*0050*/  IMAD.MOV.U32 R5, RZ, RZ, RZ ;  /* 0x000000ffff057224 */ /* 0x000fc800078e00ff */
[----:B------:R-:W1:Y:S08]  /*0060*/  LDC R25, c[0x0][0x360] ;  /* 0x0000d800ff197b82 */ /* 0x000e700000000800 */
[----:B------:R2:W3:Y:S02]  /*0070*/  LDC.64 R6, c[0x4][R2] ;  /* 0x0100000002067b82 */ /* 0x0004e40000000a00 */
[----:B012---:R-:W-:-:S07]  /*0080*/  IMAD R25, R25, UR4, R0 ;  /* 0x0000000419197c24 */ /* 0x007fce000f8e0200 */
[----:B------:R-:W-:-:S07]  /*0090*/  LEPC R20, `(.L_x_0) ;  /* 0x000000001014794e */ /* 0x000fce0000000000 */
[----:B---3--:R-:W-:Y:S05]  /*00a0*/  CALL.ABS.NOINC R6 ;  /* 0x0000000006007343 */ /* 0x008fea0003c00000 */
.L_x_0:
[----:B------:R0:W1:Y:S01]  /*00b0*/  LDC.64 R6, c[0x4][R2] ;  /* 0x0100000002067b82 */ /* 0x0000620000000a00 */
[----:B------:R-:W-:Y:S02]  /*00c0*/  IMAD.MOV.U32 R22, RZ, RZ, R4 ;  /* 0x000000ffff167224 */ /* 0x000fe400078e0004 */
[----:B------:R-:W-:Y:S02]  /*00d0*/  IMAD.MOV.U32 R23, RZ, RZ, R5 ;  /* 0x000000ffff177224 */ /* 0x000fe400078e0005 */
[----:B------:R-:W-:Y:S02]  /*00e0*/  IMAD.MOV.U32 R4, RZ, RZ, 0x80 ;  /* 0x00000080ff047424 */ /* 0x000fe400078e00ff */
[----:B------:R-:W-:-:S07]  /*00f0*/  IMAD.MOV.U32 R5, RZ, RZ, RZ ;  /* 0x000000ffff057224 */ /* 0x000fce00078e00ff */
[----:B------:R-:W-:-:S07]  /*0100*/  LEPC R20, `(.L_x_1) ;  /* 0x000000001014794e */ /* 0x000fce0000000000 */
[----:B01----:R-:W-:Y:S05]  /*0110*/  CALL.ABS.NOINC R6 ;  /* 0x0000000006007343 */ /* 0x003fea0003c00000 */
.L_x_1:
[----:B------:R-:W0:Y:S01]  /*0120*/  LDC.64 R2, c[0x4][R2] ;  /* 0x0100000002027b82 */ /* 0x000e220000000a00 */
[----:B------:R-:W-:Y:S02]  /*0130*/  IMAD.MOV.U32 R18, RZ, RZ, R4 ;  /* 0x000000ffff127224 */ /* 0x000fe400078e0004 */
[----:B------:R-:W-:Y:S02]  /*0140*/  IMAD.MOV.U32 R19, RZ, RZ, R5 ;  /* 0x000000ffff137224 */ /* 0x000fe400078e0005 */
[----:B------:R-:W-:Y:S02]  /*0150*/  IMAD.MOV.U32 R4, RZ, RZ, 0x80 ;  /* 0x00000080ff047424 */ /* 0x000fe400078e00ff */
[----:B------:R-:W-:Y:S01]  /*0160*/  IMAD.MOV.U32 R5, RZ, RZ, RZ ;  /* 0x000000ffff057224 */ /* 0x000fe200078e00ff */
[----:B------:R-:W1:Y:S06]  /*0170*/  LDC.64 R38, c[0x0][0x358] ;  /* 0x0000d600ff267b82 */ /* 0x000e6c0000000a00 */
[----:B------:R-:W-:-:S07]  /*0180*/  LEPC R20, `(.L_x_2) ;  /* 0x000000001014794e */ /* 0x000fce0000000000 */
[----:B01----:R-:W-:Y:S05]  /*0190*/  CALL.ABS.NOINC R2 ;  /* 0x0000000002007343 */ /* 0x003fea0003c00000 */
.L_x_2:
[C---:B------:R-:W-:Y:S01]  /*01a0*/  R2UR UR4, R38.reuse ;  /* 0x00000000260472ca */ /* 0x040fe200000e0000 */
[----:B------:R-:W-:Y:S01]  /*01b0*/  IMAD.MOV.U32 R2, RZ, RZ, 0x0 ;  /* 0x00000000ff027424 */ /* 0x000fe200078e00ff */
[C---:B------:R-:W-:Y:S01]  /*01c0*/  R2UR UR5, R39.reuse ;  /* 0x00000000270572ca */ /* 0x040fe200000e0000 */
[----:B------:R-:W-:Y:S01]  /*01d0*/  IMAD.MOV.U32 R3, RZ, RZ, 0x3ff00000 ;  /* 0x3ff00000ff037424 */ /* 0x000fe200078e00ff */
[C---:B------:R-:W-:Y:S01]  /*01e0*/  R2UR UR6, R38.reuse ;  /* 0x00000000260672ca */ /* 0x040fe200000e0000 */
[----:B------:R-:W-:Y:S01]  /*01f0*/  IMAD.MOV.U32 R16, RZ, RZ, R4 ;  /* 0x000000ffff107224 */ /* 0x000fe200078e0004 */
[C---:B------:R-:W-:Y:S01]  /*0200*/  R2UR UR7, R39.reuse ;  /* 0x00000000270772ca */ /* 0x040fe200000e0000 */
[----:B------:R-:W-:Y:S01]  /*0210*/  IMAD.MOV.U32 R17, RZ, RZ, R5 ;  /* 0x000000ffff117224 */ /* 0x000fe200078e0005 */
[----:B------:R-:W-:Y:S02]  /*0220*/  R2UR UR8, R38 ;  /* 0x00000000260872ca */ /* 0x000fe400000e0000 */
[----:B------:R-:W-:-:S02]  /*0230*/  R2UR UR9, R39 ;  /* 0x00000000270972ca */ /* 0x000fc400000e0000 */
[C---:B------:R-:W-:Y:S02]  /*0240*/  R2UR UR10, R38.reuse ;  /* 0x00000000260a72ca */ /* 0x040fe400000e0000 */
[C---:B------:R-:W-:Y:S01]  /*0250*/  R2UR UR11, R39.reuse ;  /* 0x00000000270b72ca */ /* 0x040fe200000e0000 */
[----:B------:R-:W-:Y:S01]  /*0260*/  ST.E.64 desc[UR4][R22.64], R2 ;  /* 0x0000000216007985 */ /* 0x000fe2000c101b04 */
[----:B------:R-:W0:Y:S01]  /*0270*/  LDCU UR4, c[0x0][0x3b8] ;  /* 0x00007700ff0477ac */ /* 0x000e220008000800 */
[C---:B------:R-:W-:Y:S02]  /*0280*/  R2UR UR12, R38.reuse ;  /* 0x00000000260c72ca */ /* 0x040fe400000e0000 */
[C---:B------:R-:W-:Y:S01]  /*0290*/  R2UR UR13, R39.reuse ;  /* 0x00000000270d72ca */ /* 0x040fe200000e0000 */
[----:B------:R-:W-:Y:S01]  /*02a0*/  ST.E.64 desc[UR6][R22.64+0x28], R2 ;  /* 0x0000280216007985 */ /* 0x000fe2000c101b06 */
[C---:B------:R-:W-:Y:S02]  /*02b0*/  R2UR UR14, R38.reuse ;  /* 0x00000000260e72ca */ /* 0x040fe400000e0000 */
[----:B------:R-:W-:Y:S01]  /*02c0*/  R2UR UR15, R39 ;  /* 0x00000000270f72ca */ /* 0x000fe200000e0000 */
[----:B------:R-:W-:Y:S01]  /*02d0*/  ST.E.64 desc[UR8][R22.64+0x50], R2 ;  /* 0x0000500216007985 */ /* 0x000fe2000c101b08 */
[----:B------:R-:W-:-:S02]  /*02e0*/  R2UR UR16, R38 ;  /* 0x00000000261072ca */ /* 0x000fc400000e0000 */
[C---:B------:R-:W-:Y:S01]  /*02f0*/  R2UR UR17, R39.reuse ;  /* 0x00000000271172ca */ /* 0x040fe200000e0000 */
[----:B------:R1:W-:Y:S01]  /*0300*/  ST.E.64 desc[UR10][R22.64+0x78], R2 ;  /* 0x0000780216007985 */ /* 0x0003e2000c101b0a */
[C---:B------:R-:W-:Y:S02]  /*0310*/  R2UR UR18, R38.reuse ;  /* 0x00000000261272ca */ /* 0x040fe400000e0000 */
[C---:B------:R-:W-:Y:S01]  /*0320*/  R2UR UR19, R39.reuse ;  /* 0x00000000271372ca */ /* 0x040fe200000e0000 */
[----:B------:R2:W-:Y:S01]  /*0330*/  ST.E.64 desc[UR6][R22.64+0x8], RZ ;  /* 0x000008ff16007985 */ /* 0x0005e2000c101b06 */
[C---:B------:R-:W-:Y:S02]  /*0340*/  R2UR UR20, R38.reuse ;  /* 0x00000000261472ca */ /* 0x040fe400000e0000 */
[----:B------:R-:W-:Y:S01]  /*0350*/  R2UR UR21, R39 ;  /* 0x00000000271572ca */ /* 0x000fe200000e0000 */
[----:B------:R2:W-:Y:S01]  /*0360*/  ST.E.64 desc[UR8][R22.64+0x10], RZ ;  /* 0x000010ff16007985 */ /* 0x0005e2000c101b08 */
[----:B------:R-:W-:-:S02]  /*0370*/  R2UR UR22, R38 ;  /* 0x00000000261672ca */ /* 0x000fc400000e0000 */
[----:B------:R-:W-:Y:S01]  /*0380*/  R2UR UR23, R39 ;  /* 0x00000000271772ca */ /* 0x000fe200000e0000 */
[----:B------:R2:W-:Y:S01]  /*0390*/  ST.E.64 desc[UR10][R22.64+0x18], RZ ;  /* 0x000018ff16007985 */ /* 0x0005e2000c101b0a */
[C---:B------:R-:W-:Y:S01]  /*03a0*/  R2UR UR24, R38.reuse ;  /* 0x00000000261872ca */ /* 0x040fe200000e0000 */
[----:B-1----:R-:W-:Y:S01]  /*03b0*/  IMAD.SHL.U32 R3, R25, 0x10, RZ ;  /* 0x0000001019037824 */ /* 0x002fe200078e00ff */
        /* <DEDUP_REMOVED lines=8> */
[----:B0-----:R-:W-:-:S03]  /*0440*/  ISETP.GE.AND P0, PT, R25, UR4, PT ;  /* 0x0000000419007c0c */ /* 0x001fc6000bf06270 */
[----:B------:R2:W-:Y:S04]  /*0450*/  ST.E.64 desc[UR18][R22.64+0x40], RZ ;  /* 0x000040ff16007985 */ /* 0x0005e8000c101b12 */
[----:B------:R2:W-:Y:S04]  /*0460*/  ST.E.64 desc[UR20][R22.64+0x48], RZ ;  /* 0x000048ff16007985 */ /* 0x0005e8000c101b14 */
[----:B------:R2:W-:Y:S04]  /*0470*/  ST.E.64 desc[UR22][R22.64+0x58], RZ ;  /* 0x000058ff16007985 */ /* 0x0005e8000c101b16 */
[----:B------:R2:W-:Y:S04]  /*0480*/  ST.E.64 desc[UR24][R22.64+0x60], RZ ;  /* 0x000060ff16007985 */ /* 0x0005e8000c101b18 */
[----:B------:R2:W-:Y:S04]  /*0490*/  ST.E.64 desc[UR26][R22.64+0x68], RZ ;  /* 0x000068ff16007985 */ /* 0x0005e8000c101b1a */
[----:B------:R2:W-:Y:S01]  /*04a0*/  ST.E.64 desc[UR28][R22.64+0x70], RZ ;  /* 0x000070ff16007985 */ /* 0x0005e2000c101b1c */
[----:B------:R-:W-:Y:S05]  /*04b0*/  @!P0 BRA `(.L_x_3) ;  /* 0x0000000000448947 */ /* 0x000fea0003800000 */
[----:B------:R-:W-:Y:S01]  /*04c0*/  MOV R2, 0x8 ;  /* 0x0000000800027802 */ /* 0x000fe20000000f00 */
[----:B------:R-:W-:Y:S02]  /*04d0*/  IMAD.MOV.U32 R5, RZ, RZ, R23 ;  /* 0x000000ffff057224 */ /* 0x000fe400078e0017 */
[----:B------:R-:W-:Y:S01]  /*04e0*/  IMAD.MOV.U32 R4, RZ, RZ, R22 ;  /* 0x000000ffff047224 */ /* 0x000fe200078e0016 */
[----:B------:R0:W1:Y:S06]  /*04f0*/  LDC.64 R6, c[0x4][R2] ;  /* 0x0100000002067b82 */ /* 0x00006c0000000a00 */
[----:B------:R-:W-:-:S07]  /*0500*/  LEPC R20, `(.L_x_4) ;  /* 0x000000001014794e */ /* 0x000fce0000000000 */
[----:B012---:R-:W-:Y:S05]  /*0510*/  CALL.ABS.NOINC R6 ;  /* 0x0000000006007343 */ /* 0x007fea0003c00000 */
.L_x_4:
[----:B------:R0:W1:Y:S01]  /*0520*/  LDC.64 R6, c[0x4][R2] ;  /* 0x0100000002067b82 */ /* 0x0000620000000a00 */
[----:B------:R-:W-:Y:S02]  /*0530*/  IMAD.MOV.U32 R5, RZ, RZ, R19 ;  /* 0x000000ffff057224 */ /* 0x000fe400078e0013 */
[----:B------:R-:W-:-:S07]  /*0540*/  IMAD.MOV.U32 R4, RZ, RZ, R18 ;  /* 0x000000ffff047224 */ /* 0x000fce00078e0012 */
[----:B------:R-:W-:-:S07]  /*0550*/  LEPC R20, `(.L_x_5) ;  /* 0x000000001014794e */ /* 0x000fce0000000000 */
[----:B01----:R-:W-:Y:S05]  /*0560*/  CALL.ABS.NOINC R6 ;  /* 0x0000000006007343 */ /* 0x003fea0003c00000 */
.L_x_5:
[----:B------:R-:W0:Y:S01]  /*0570*/  LDC.64 R2, c[0x4][R2] ;  /* 0x0100000002027b82 */ /* 0x000e220000000a00 */
[----:B------:R-:W-:Y:S02]  /*0580*/  IMAD.MOV.U32 R5, RZ, RZ, R17 ;  /* 0x000000ffff057224 */ /* 0x000fe400078e0011 */
[----:B------:R-:W-:-:S07]  /*0590*/  IMAD.MOV.U32 R4, RZ, RZ, R16 ;  /* 0x000000ffff047224 */ /* 0x000fce00078e0010 */
[----:B------:R-:W-:-:S07]  /*05a0*/  LEPC R20, `(.L_x_6) ;  /* 0x000000001014794e */ /* 0x000fce0000000000 */
[----:B0-----:R-:W-:Y:S05]  /*05b0*/  CALL.ABS.NOINC R2 ;  /* 0x0000000002007343 */ /* 0x001fea0003c00000 */
.L_x_6:
[----:B------:R-:W-:Y:S05]  /*05c0*/  EXIT ;  /* 0x000000000000794d */ /* 0x000fea0003800000 */
.L_x_3:
[----:B------:R-:W0:Y:S01]  /*05d0*/  LDC.64 R36, c[0x0][0x3a0] ;  /* 0x0000e800ff247b82 */ /* 0x000e220000000a00 */
[----:B------:R-:W-:Y:S02]  /*05e0*/  R2UR UR4, R38 ;  /* 0x00000000260472ca */ /* 0x000fe400000e0000 */
[----:B------:R-:W-:-:S05]  /*05f0*/  R2UR UR5, R39 ;  /* 0x00000000270572ca */ /* 0x000fca00000e0000 */
[----:B------:R-:W1:Y:S01]  /*0600*/  LDC.64 R34, c[0x0][0x398] ;  /* 0x0000e600ff227b82 */ /* 0x000e620000000a00 */
[----:B0-----:R-:W-:-:S07]  /*0610*/  IMAD.WIDE R36, R25, 0x8, R36 ;  /* 0x0000000819247825 */ /* 0x001fce00078e0224 */
[----:B------:R-:W3:Y:S01]  /*0620*/  LDG.E.64 R36, desc[UR4][R36.64] ;  /* 0x0000000424247981 */ /* 0x000ee2000c1e1b00 */
[----:B------:R-:W0:Y:S01]  /*0630*/  LDCU UR4, c[0x0][0x3bc] ;  /* 0x00007780ff0477ac */ /* 0x000e220008000800 */
[----:B------:R-:W-:Y:S01]  /*0640*/  BSSY.RECONVERGENT B8, `(.L_x_7) ;  /* 0x000079e000087945 */ /* 0x000fe20003800200 */
[----:B0-----:R-:W-:-:S04]  /*0650*/  IMAD R5, R3, UR4, RZ ;  /* 0x0000000403057c24 */ /* 0x001fc8000f8e02ff */
[----:B-1----:R-:W-:Y:S01]  /*0660*/  IMAD.WIDE R34, R5, 0x8, R34 ;  /* 0x0000000805227825 */ /* 0x002fe200078e0222 */
[----:B---3--:R-:W-:-:S04]  /*0670*/  ISETP.GE.U32.AND P0, PT, R36, 0x1, PT ;  /* 0x000000012400780c */ /* 0x008fc80003f06070 */
[----:B------:R-:W-:-:S13]  /*0680*/  ISETP.GE.AND.EX P0, PT, R37, RZ, PT, P0 ;  /* 0x000000ff2500720c */ /* 0x000fda0003f06300 */
[----:B------:R-:W-:Y:S05]  /*0690*/  @!P0 BRA `(.L_x_8) ;  /* 0x0000007800608947 */ /* 0x000fea0003800000 */
[----:B------:R-:W0:Y:S01]  /*06a0*/  LDCU UR4, c[0x0][0x3c0] ;  /* 0x00007800ff0477ac */ /* 0x000e220008000800 */
[----:B------:R-:W1:Y:S01]  /*06b0*/  LDC.64 R32, c[0x0][0x3c8] ;  /* 0x0000f200ff207b82 */ /* 0x000e620000000a00 */
[----:B------:R-:W-:Y:S02]  /*06c0*/  CS2R R42, SRZ ;  /* 0x00000000002a7805 */ /* 0x000fe4000001ff00 */
[----:B------:R-:W-:Y:S01]  /*06d0*/  CS2R R44, SRZ ;  /* 0x00000000002c7805 */ /* 0x000fe2000001ff00 */
[----:B------:R-:W3:Y:S01]  /*06e0*/  LDCU.64 UR6, c[0x0][0x3b0] ;  /* 0x00007600ff0677ac */ /* 0x000ee20008000a00 */
[----:B------:R-:W-:Y:S01]  /*06f0*/  IMAD.MOV.U32 R46, RZ, RZ, RZ ;  /* 0x000000ffff2e7224 */ /* 0x000fe200078e00ff */
[----:B------:R-:W4:Y:S02]  /*0700*/  LDCU.64 UR8, c[0x0][0x3a8] ;  /* 0x00007500ff0877ac */ /* 0x000f240008000a00 */
[----:B------:R-:W5:Y:S08]  /*0710*/  LDC.64 R30, c[0x0][0x390] ;  /* 0x0000e400ff1e7b82 */ /* 0x000f700000000a00 */
[----:B------:R-:W2:Y:S01]  /*0720*/  LDC.64 R28, c[0x0][0x388] ;  /* 0x0000e200ff1c7b82 */ /* 0x000ea20000000a00 */
[----:B0-----:R-:W-:-:S04]  /*0730*/  IMAD R25, R25, UR4, RZ ;  /* 0x0000000419197c24 */ /* 0x001fc8000f8e02ff */
[----:B------:R-:W-:Y:S02]  /*0740*/  IMAD R25, R25, 0x6, RZ ;  /* 0x0000000619197824 */ /* 0x000fe400078e02ff */
[----:B---3--:R-:W-:Y:S01]  /*0750*/  IMAD.U32 R24, RZ, RZ, UR6 ;  /* 0x00000006ff187e24 */ /* 0x008fe2000f8e00ff */
[----:B------:R-:W0:Y:S01]  /*0760*/  LDC.64 R26, c[0x0][0x380] ;  /* 0x0000e000ff1a7b82 */ /* 0x000e220000000a00 */
[----:B-1----:R-:W-:-:S04]  /*0770*/  IMAD.WIDE R32, R25, 0x8, R32 ;  /* 0x0000000819207825 */ /* 0x002fc800078e0220 */
[----:B------:R-:W-:Y:S02]  /*0780*/  IMAD.U32 R25, RZ, RZ, UR7 ;  /* 0x00000007ff197e24 */ /* 0x000fe4000f8e00ff */
[----:B----4-:R-:W-:Y:S02]  /*0790*/  IMAD.U32 R40, RZ, RZ, UR8 ;  /* 0x00000008ff287e24 */ /* 0x010fe4000f8e00ff */
[----:B-----5:R-:W-:-:S04]  /*07a0*/  IMAD.WIDE R30, R3, 0x8, R30 ;  /* 0x00000008031e7825 */ /* 0x020fc800078e021e */
[----:B------:R-:W-:Y:S02]  /*07b0*/  IMAD.U32 R41, RZ, RZ, UR9 ;  /* 0x00000009ff297e24 */ /* 0x000fe4000f8e00ff */
[----:B--2---:R-:W-:-:S04]  /*07c0*/  IMAD.WIDE R28, R3, 0x8, R28 ;  /* 0x00000008031c7825 */ /* 0x004fc800078e021c */
[----:B0-----:R-:W-:-:S07]  /*07d0*/  IMAD.WIDE R26, R3, 0x8, R26 ;  /* 0x00000008031a7825 */ /* 0x001fce00078e021a */
.L_x_28:
[----:B------:R-:W-:Y:S02]  /*07e0*/  R2UR UR4, R38 ;  /* 0x00000000260472ca */ /* 0x000fe400000e0000 */
[----:B------:R-:W-:-:S13]  /*07f0*/  R2UR UR5, R39 ;  /* 0x00000000270572ca */ /* 0x000fda00000e0000 */
[----:B0-234-:R-:W2:Y:S01]  /*0800*/  LDG.E.64 R2, desc[UR4][R24.64] ;  /* 0x0000000418027981 */ /* 0x01dea2000c1e1b00 */
[----:B------:R-:W-:Y:S01]  /*0810*/  BSSY.RECONVERGENT B7, `(.L_x_9) ;  /* 0x0000775000077945 */ /* 0x000fe20003800200 */
[----:B--2---:R-:W-:-:S04]  /*0820*/  ISETP.NE.U32.AND P0, PT, R2, 0x1, PT ;  /* 0x000000010200780c */ /* 0x004fc80003f05070 */
[----:B------:R-:W-:-:S13]  /*0830*/  ISETP.NE.AND.EX P0, PT, R3, RZ, PT, P0 ;  /* 0x000000ff0300720c */ /* 0x000fda0003f05300 */
[----:B------:R-:W-:Y:S05]  /*0840*/  @P0 BRA `(.L_x_10) ;  /* 0x0000006400c80947 */ /* 0x000fea0003800000 */
[C---:B------:R-:W-:Y:S01]  /*0850*/  IMAD.SHL.U32 R3, R43.reuse, 0x8, RZ ;  /* 0x000000082b037824 */ /* 0x040fe200078e00ff */
[----:B------:R-:W-:Y:S02]  /*0860*/  SHF.L.U64.HI R5, R43, 0x3, R44 ;  /* 0x000000032b057819 */ /* 0x000fe4000001022c */
[C---:B------:R-:W-:Y:S02]  /*0870*/  R2UR UR4, R38.reuse ;  /* 0x00000000260472ca */ /* 0x040fe400000e0000 */
[----:B------:R-:W-:Y:S02]  /*0880*/  LOP3.LUT R3, R3, 0xffffff80, RZ, 0xc0, !PT ;  /* 0xffffff8003037812 */ /* 0x000fe400078ec0ff */
[C---:B------:R-:W-:Y:S02]  /*0890*/  R2UR UR5, R39.reuse ;  /* 0x00000000270572ca */ /* 0x040fe400000e0000 */
[----:B------:R-:W-:Y:S02]  /*08a0*/  R2UR UR6, R38 ;  /* 0x00000000260672ca */ /* 0x000fe400000e0000 */
[----:B------:R-:W-:-:S02]  /*08b0*/  R2UR UR7, R39 ;  /* 0x00000000270772ca */ /* 0x000fc400000e0000 */
[----:B------:R-:W-:Y:S02]  /*08c0*/  LOP3.LUT R5, R5, 0x7, RZ, 0xc0, !PT ;  /* 0x0000000705057812 */ /* 0x000fe400078ec0ff */
[----:B------:R-:W-:Y:S02]  /*08d0*/  IADD3 R2, P0, PT, R34, R3, RZ ;  /* 0x0000000322027210 */ /* 0x000fe40007f1e0ff */
[C---:B------:R-:W-:Y:S02]  /*08e0*/  R2UR UR8, R38.reuse ;  /* 0x00000000260872ca */ /* 0x040fe400000e0000 */
[----:B------:R-:W-:Y:S01]  /*08f0*/  R2UR UR9, R39 ;  /* 0x00000000270972ca */ /* 0x000fe200000e0000 */
[----:B------:R-:W-:Y:S01]  /*0900*/  IMAD.X R3, R35, 0x1, R5, P0 ;  /* 0x0000000123037824 */ /* 0x000fe200000e0605 */
[----:B------:R-:W-:Y:S01]  /*0910*/  R2UR UR10, R38 ;  /* 0x00000000260a72ca */ /* 0x000fe200000e0000 */
[----:B------:R-:W2:Y:S01]  /*0920*/  LD.E.64 R8, desc[UR4][R22.64] ;  /* 0x0000000416087980 */ /* 0x000ea2000c101b00 */
[----:B------:R-:W-:-:S03]  /*0930*/  R2UR UR11, R39 ;  /* 0x00000000270b72ca */ /* 0x000fc600000e0000 */
[----:B------:R-:W2:Y:S04]  /*0940*/  LDG.E.64 R10, desc[UR6][R2.64] ;  /* 0x00000006020a7981 */ /* 0x000ea8000c1e1b00 */
[----:B------:R-:W3:Y:S04]  /*0950*/  LD.E.64 R20, desc[UR4][R22.64+0x10] ;  /* 0x0000100416147980 */ /* 0x000ee8000c101b00 */
[----:B------:R-:W4:Y:S04]  /*0960*/  LD.E.64 R12, desc[UR8][R22.64+0x8] ;  /* 0x00000808160c7980 */ /* 0x000f28000c101b00 */
[----:B------:R-:W4:Y:S04]  /*0970*/  LDG.E.64 R14, desc[UR10][R2.64+0x20] ;  /* 0x0000200a020e7981 */ /* 0x000f28000c1e1b00 */
[----:B------:R-:W3:Y:S04]  /*0980*/  LDG.E.64 R48, desc[UR6][R2.64+0x40] ;  /* 0x0000400602307981 */ /* 0x000ee8000c1e1b00 */
[----:B------:R-:W5:Y:S04]  /*0990*/  LD.E.64 R4, desc[UR8][R22.64+0x18] ;  /* 0x0000180816047980 */ /* 0x000f68000c101b00 */
[----:B------:R-:W5:Y:S01]  /*09a0*/  LDG.E.64 R6, desc[UR10][R2.64+0x60] ;  /* 0x0000600a02067981 */ /* 0x000f62000c1e1b00 */
[----:B------:R-:W-:-:S02]  /*09b0*/  R2UR UR12, R38 ;  /* 0x00000000260c72ca */ /* 0x000fc400000e0000 */
[----:B------:R-:W-:Y:S01]  /*09c0*/  R2UR UR13, R39 ;  /* 0x00000000270d72ca */ /* 0x000fe200000e0000 */
[----:B--2---:R-:W-:-:S08]  /*09d0*/  DFMA R8, R8, R10, RZ ;  /* 0x0000000a0808722b */ /* 0x004fd000000000ff */
[----:B----4-:R-:W-:-:S08]  /*09e0*/  DFMA R8, R12, R14, R8 ;  /* 0x0000000e0c08722b */ /* 0x010fd00000000008 */
[----:B---3--:R-:W-:-:S08]  /*09f0*/  DFMA R8, R20, R48, R8 ;  /* 0x000000301408722b */ /* 0x008fd00000000008 */
[----:B-----5:R-:W-:-:S07]  /*0a00*/  DFMA R4, R4, R6, R8 ;  /* 0x000000060404722b */ /* 0x020fce0000000008 */
[----:B------:R-:W-:Y:S04]  /*0a10*/  ST.E.64 desc[UR4][R16.64], R4 ;  /* 0x0000000410007985 */ /* 0x000fe8000c101b04 */
[----:B------:R-:W2:Y:S04]  /*0a20*/  LD.E.64 R14, desc[UR6][R22.64] ;  /* 0x00000006160e7980 */ /* 0x000ea8000c101b00 */
[----:B------:R-:W2:Y:S04]  /*0a30*/  LDG.E.64 R20, desc[UR8][R2.64+0x8] ;  /* 0x0000080802147981 */ /* 0x000ea8000c1e1b00 */
[----:B------:R-:W3:Y:S04]  /*0a40*/  LD.E.64 R48, desc[UR10][R22.64+0x8] ;  /* 0x0000080a16307980 */ /* 0x000ee8000c101b00 */
[----:B------:R-:W3:Y:S04]  /*0a50*/  LDG.E.64 R50, desc[UR12][R2.64+0x28] ;  /* 0x0000280c02327981 */ /* 0x000ee8000c1e1b00 */
[----:B------:R-:W4:Y:S04]  /*0a60*/  LD.E.64 R10, desc[UR4][R22.64+0x10] ;  /* 0x00001004160a7980 */ /* 0x000f28000c101b00 */
[----:B------:R-:W4:Y:S04]  /*0a70*/  LDG.E.64 R12, desc[UR6][R2.64+0x48] ;  /* 0x00004806020c7981 */ /* 0x000f28000c1e1b00 */
[----:B------:R-:W5:Y:S04]  /*0a80*/  LD.E.64 R6, desc[UR8][R22.64+0x18] ;  /* 0x0000180816067980 */ /* 0x000f68000c101b00 */
[----:B------:R-:W5:Y:S01]  /*0a90*/  LDG.E.64 R8, desc[UR10][R2.64+0x68] ;  /* 0x0000680a02087981 */ /* 0x000f62000c1e1b00 */
[----:B--2---:R-:W-:-:S08]  /*0aa0*/  DFMA R14, R14, R20, RZ ;  /* 0x000000140e0e722b */ /* 0x004fd000000000ff */
[----:B---3--:R-:W-:-:S08]  /*0ab0*/  DFMA R14, R48, R50, R14 ;  /* 0x00000032300e722b */ /* 0x008fd0000000000e */
[----:B----4-:R-:W-:-:S08]  /*0ac0*/  DFMA R10, R10, R12, R14 ;  /* 0x0000000c0a0a722b */ /* 0x010fd0000000000e */
[----:B-----5:R-:W-:-:S07]  /*0ad0*/  DFMA R6, R6, R8, R10 ;  /* 0x000000080606722b */ /* 0x020fce000000000a */
[----:B------:R0:W-:Y:S04]  /*0ae0*/  ST.E.64 desc[UR4][R16.64+0x8], R6 ;  /* 0x0000080610007985 */ /* 0x0001e8000c101b04 */
[----:B------:R-:W2:Y:S04]  /*0af0*/  LD.E.64 R14, desc[UR6][R22.64] ;  /* 0x00000006160e7980 */ /* 0x000ea8000c101b00 */
[----:B------:R-:W2:Y:S04]  /*0b00*/  LDG.E.64 R20, desc[UR8][R2.64+0x10] ;  /* 0x0000100802147981 */ /* 0x000ea8000c1e1b00 */
[----:B------:R-:W3:Y:S04]  /*0b10*/  LD.E.64 R48, desc[UR10][R22.64+0x8] ;  /* 0x0000080a16307980 */ /* 0x000ee8000c101b00 */
[----:B------:R-:W3:Y:S04]  /*0b20*/  LDG.E.64 R50, desc[UR12][R2.64+0x30] ;  /* 0x0000300c02327981 */ /* 0x000ee8000c1e1b00 */
[----:B------:R-:W4:Y:S04]  /*0b30*/  LD.E.64 R10, desc[UR4][R22.64+0x10] ;  /* 0x00001004160a7980 */ /* 0x000f28000c101b00 */
[----:B------:R-:W4:Y:S04]  /*0b40*/  LDG.E.64 R12, desc[UR6][R2.64+0x50] ;  /* 0x00005006020c7981 */ /* 0x000f28000c1e1b00 */
[----:B0-----:R-:W5:Y:S04]  /*0b50*/  LD.E.64 R6, desc[UR8][R22.64+0x18] ;  /* 0x0000180816067980 */ /* 0x001f68000c101b00 */
        /* <DEDUP_REMOVED lines=168> */
[----:B------:R-:W5:Y:S04]  /*15e0*/  LDG.E.64 R12, desc[UR10][R2.64+0x78] ;  /* 0x0000780a020c7981 */ /* 0x000f68000c1e1b00 */
[----:B0-----:R-:W5:Y:S01]  /*15f0*/  LD.E.64 R10, desc[UR8][R22.64+0x78] ;  /* 0x00007808160a7980 */ /* 0x001f62000c101b00 */
[----:B--2---:R-:W-:-:S08]  /*1600*/  DFMA R14, R14, R20, RZ ;  /* 0x000000140e0e722b */ /* 0x004fd000000000ff */
[----:B---3--:R-:W-:-:S08]  /*1610*/  DFMA R14, R48, R50, R14 ;  /* 0x00000032300e722b */ /* 0x008fd0000000000e */
[----:B----4-:R-:W-:-:S08]  /*1620*/  DFMA R6, R6, R8, R14 ;  /* 0x000000080606722b */ /* 0x010fd0000000000e */
[----:B-----5:R-:W-:-:S07]  /*1630*/  DFMA R12, R10, R12, R6 ;  /* 0x0000000c0a0c722b */ /* 0x020fce0000000006 */
[----:B------:R0:W-:Y:S04]  /*1640*/  ST.E.64 desc[UR4][R16.64+0x78], R12 ;  /* 0x0000780c10007985 */ /* 0x0001e8000c101b04 */
[----:B------:R-:W-:Y:S04]  /*1650*/  ST.E.64 desc[UR6][R22.64], R4 ;  /* 0x0000000416007985 */ /* 0x000fe8000c101b06 */
[----:B------:R-:W2:Y:S04]  /*1660*/  LD.E.64 R6, desc[UR8][R16.64+0x8] ;  /* 0x0000080810067980 */ /* 0x000ea8000c101b00 */
[----:B--2---:R-:W-:Y:S04]  /*1670*/  ST.E.64 desc[UR4][R22.64+0x8], R6 ;  /* 0x0000080616007985 */ /* 0x004fe8000c101b04 */
[----:B------:R-:W2:Y:S04]  /*1680*/  LD.E.64 R8, desc[UR6][R16.64+0x10] ;  /* 0x0000100610087980 */ /* 0x000ea8000c101b00 */
[----:B--2---:R-:W-:Y:S04]  /*1690*/  ST.E.64 desc[UR4][R22.64+0x10], R8 ;  /* 0x0000100816007985 */ /* 0x004fe8000c101b04 */
[----:B------:R-:W2:Y:S04]  /*16a0*/  LD.E.64 R10, desc[UR6][R16.64+0x18] ;  /* 0x00001806100a7980 */ /* 0x000ea8000c101b00 */
[----:B--2---:R-:W-:Y:S04]  /*16b0*/  ST.E.64 desc[UR4][R22.64+0x18], R10 ;  /* 0x0000180a16007985 */ /* 0x004fe8000c101b04 */
[----:B------:R-:W2:Y:S04]  /*16c0*/  LD.E.64 R2, desc[UR6][R16.64+0x20] ;  /* 0x0000200610027980 */ /* 0x000ea8000c101b00 */
[----:B--2---:R1:W-:Y:S04]  /*16d0*/  ST.E.64 desc[UR4][R22.64+0x20], R2 ;  /* 0x0000200216007985 */ /* 0x0043e8000c101b04 */
[----:B0-----:R-:W2:Y:S04]  /*16e0*/  LD.E.64 R12, desc[UR6][R16.64+0x28] ;  /* 0x00002806100c7980 */ /* 0x001ea8000c101b00 */
[----:B--2---:R0:W-:Y:S04]  /*16f0*/  ST.E.64 desc[UR4][R22.64+0x28], R12 ;  /* 0x0000280c16007985 */ /* 0x0041e8000c101b04 */
[----:B------:R-:W2:Y:S04]  /*1700*/  LD.E.64 R14, desc[UR6][R16.64+0x30] ;  /* 0x00003006100e7980 */ /* 0x000ea8000c101b00 */
[----:B--2---:R2:W-:Y:S04]  /*1710*/  ST.E.64 desc[UR4][R22.64+0x30], R14 ;  /* 0x0000300e16007985 */ /* 0x0045e8000c101b04 */
[----:B------:R-:W3:Y:S04]  /*1720*/  LD.E.64 R20, desc[UR6][R16.64+0x38] ;  /* 0x0000380610147980 */ /* 0x000ee8000c101b00 */
[----:B---3--:R3:W-:Y:S04]  /*1730*/  ST.E.64 desc[UR4][R22.64+0x38], R20 ;  /* 0x0000381416007985 */ /* 0x0087e8000c101b04 */
[----:B-1----:R-:W4:Y:S04]  /*1740*/  LD.E.64 R2, desc[UR6][R16.64+0x40] ;  /* 0x0000400610027980 */ /* 0x002f28000c101b00 */
[----:B----4-:R1:W-:Y:S04]  /*1750*/  ST.E.64 desc[UR4][R22.64+0x40], R2 ;  /* 0x0000400216007985 */ /* 0x0103e8000c101b04 */
[----:B0-----:R-:W4:Y:S04]  /*1760*/  LD.E.64 R12, desc[UR6][R16.64+0x48] ;  /* 0x00004806100c7980 */ /* 0x001f28000c101b00 */
[----:B----4-:R0:W-:Y:S04]  /*1770*/  ST.E.64 desc[UR4][R22.64+0x48], R12 ;  /* 0x0000480c16007985 */ /* 0x0101e8000c101b04 */
[----:B--2---:R-:W2:Y:S04]  /*1780*/  LD.E.64 R14, desc[UR6][R16.64+0x50] ;  /* 0x00005006100e7980 */ /* 0x004ea8000c101b00 */
[----:B--2---:R2:W-:Y:S04]  /*1790*/  ST.E.64 desc[UR4][R22.64+0x50], R14 ;  /* 0x0000500e16007985 */ /* 0x0045e8000c101b04 */
[----:B---3--:R-:W3:Y:S04]  /*17a0*/  LD.E.64 R20, desc[UR6][R16.64+0x58] ;  /* 0x0000580610147980 */ /* 0x008ee8000c101b00 */
[----:B---3--:R-:W-:Y:S04]  /*17b0*/  ST.E.64 desc[UR4][R22.64+0x58], R20 ;  /* 0x0000581416007985 */ /* 0x008fe8000c101b04 */
[----:B-1----:R-:W3:Y:S04]  /*17c0*/  LD.E.64 R2, desc[UR6][R16.64+0x60] ;  /* 0x0000600610027980 */ /* 0x002ee8000c101b00 */
[----:B---3--:R1:W-:Y:S04]  /*17d0*/  ST.E.64 desc[UR4][R22.64+0x60], R2 ;  /* 0x0000600216007985 */ /* 0x0083e8000c101b04 */
[----:B0-----:R-:W3:Y:S04]  /*17e0*/  LD.E.64 R12, desc[UR6][R16.64+0x68] ;  /* 0x00006806100c7980 */ /* 0x001ee8000c101b00 */
[----:B---3--:R0:W-:Y:S04]  /*17f0*/  ST.E.64 desc[UR4][R22.64+0x68], R12 ;  /* 0x0000680c16007985 */ /* 0x0081e8000c101b04 */
[----:B--2---:R-:W2:Y:S01]  /*1800*/  LD.E.64 R14, desc[UR6][R16.64+0x70] ;  /* 0x00007006100e7980 */ /* 0x004ea2000c101b00 */
[----:B-1----:R-:W-:-:S02]  /*1810*/  MOV R2, 0x0 ;  /* 0x0000000000027802 */ /* 0x002fc40000000f00 */
[----:B------:R-:W-:-:S04]  /*1820*/  IADD3 R0, P1, PT, -R36, R45, RZ ;  /* 0x0000002d24007210 */ /* 0x000fc80007f3e1ff */
[----:B------:R-:W-:Y:S01]  /*1830*/  ISETP.NE.U32.AND P0, PT, R0, -0x1, PT ;  /* 0xffffffff0000780c */ /* 0x000fe20003f05070 */
[----:B------:R-:W1:Y:S01]  /*1840*/  LDC.64 R2, c[0x4][R2] ;  /* 0x0100000002027b82 */ /* 0x000e620000000a00 */
[----:B------:R-:W-:Y:S01]  /*1850*/  IMAD.X R0, R46, 0x1, ~R37, P1 ;  /* 0x000000012e007824 */ /* 0x000fe200008e0e25 */
[----:B--2---:R0:W-:Y:S04]  /*1860*/  ST.E.64 desc[UR4][R22.64+0x70], R14 ;  /* 0x0000700e16007985 */ /* 0x0041e8000c101b04 */
[----:B------:R-:W2:Y:S01]  /*1870*/  LD.E.64 R20, desc[UR6][R16.64+0x78] ;  /* 0x0000780610147980 */ /* 0x000ea2000c101b00 */
[----:B------:R-:W-:Y:S01]  /*1880*/  ISETP.NE.AND.EX P0, PT, R0, -0x1, PT, P0 ;  /* 0xffffffff0000780c */ /* 0x000fe20003f05300 */
[----:B------:R-:W-:Y:S02]  /*1890*/  BSSY.RECONVERGENT B0, `(.L_x_11) ;  /* 0x00001e3000007945 */ /* 0x000fe40003800200 */
[----:B--2---:R0:W-:Y:S10]  /*18a0*/  ST.E.64 desc[UR4][R22.64+0x78], R20 ;  /* 0x0000781416007985 */ /* 0x0041f4000c101b04 */
[----:B-1----:R-:W-:Y:S05]  /*18b0*/  @P0 BRA `(.L_x_12) ;  /* 0x0000001c00800947 */ /* 0x002fea0003800000 */
[C---:B------:R-:W-:Y:S02]  /*18c0*/  R2UR UR4, R38.reuse ;  /* 0x00000000260472ca */ /* 0x040fe400000e0000 */
[C---:B------:R-:W-:Y:S02]  /*18d0*/  R2UR UR5, R39.reuse ;  /* 0x00000000270572ca */ /* 0x040fe400000e0000 */
[----:B------:R-:W-:Y:S02]  /*18e0*/  R2UR UR6, R38 ;  /* 0x00000000260672ca */ /* 0x000fe400000e0000 */
[----:B------:R-:W-:-:S09]  /*18f0*/  R2UR UR7, R39 ;  /* 0x00000000270772ca */ /* 0x000fd200000e0000 */
[----:B0-----:R-:W2:Y:S04]  /*1900*/  LDG.E.64 R14, desc[UR4][R30.64] ;  /* 0x000000041e0e7981 */ /* 0x001ea8000c1e1b00 */
[----:B------:R-:W3:Y:S04]  /*1910*/  LDG.E.64 R20, desc[UR6][R30.64+0x20] ;  /* 0x000020061e147981 */ /* 0x000ee8000c1e1b00 */
[----:B------:R-:W4:Y:S04]  /*1920*/  LDG.E.64 R48, desc[UR4][R30.64+0x40] ;  /* 0x000040041e307981 */ /* 0x000f28000c1e1b00 */
[----:B------:R-:W5:Y:S01]  /*1930*/  LDG.E.64 R12, desc[UR6][R30.64+0x60] ;  /* 0x000060061e0c7981 */ /* 0x000f62000c1e1b00 */
[----:B------:R-:W-:-:S02]  /*1940*/  R2UR UR8, R38 ;  /* 0x00000000260872ca */ /* 0x000fc400000e0000 */
[C---:B------:R-:W-:Y:S02]  /*1950*/  R2UR UR9, R39.reuse ;  /* 0x00000000270972ca */ /* 0x040fe400000e0000 */
[C---:B------:R-:W-:Y:S02]  /*1960*/  R2UR UR10, R38.reuse ;  /* 0x00000000260a72ca */ /* 0x040fe400000e0000 */
[C---:B------:R-:W-:Y:S02]  /*1970*/  R2UR UR11, R39.reuse ;  /* 0x00000000270b72ca */ /* 0x040fe400000e0000 */
[----:B------:R-:W-:Y:S02]  /*1980*/  R2UR UR12, R38 ;  /* 0x00000000260c72ca */ /* 0x000fe400000e0000 */
[----:B------:R-:W-:Y:S01]  /*1990*/  R2UR UR13, R39 ;  /* 0x00000000270d72ca */ /* 0x000fe200000e0000 */
[----:B--2---:R-:W-:-:S08]  /*19a0*/  DFMA R14, R4, R14, RZ ;  /* 0x0000000e040e722b */ /* 0x004fd000000000ff */
[----:B---3--:R-:W-:-:S08]  /*19b0*/  DFMA R14, R6, R20, R14 ;  /* 0x00000014060e722b */ /* 0x008fd0000000000e */
[----:B----4-:R-:W-:-:S08]  /*19c0*/  DFMA R4, R8, R48, R14 ;  /* 0x000000300804722b */ /* 0x010fd0000000000e */
        /* <DEDUP_REMOVED lines=204> */
[----:B0-----:R-:W2:Y:S04]  /*2690*/  LD.E.64 R12, desc[UR6][R16.64+0x20] ;  /* 0x00002006100c7980 */ /* 0x001ea8000c101b00 */
[----:B--2---:R0:W-:Y:S04]  /*26a0*/  ST.E.64 desc[UR4][R22.64+0x20], R12 ;  /* 0x0000200c16007985 */ /* 0x0041e8000c101b04 */
[----:B------:R-:W2:Y:S04]  /*26b0*/  LD.E.64 R14, desc[UR6][R16.64+0x28] ;  /* 0x00002806100e7980 */ /* 0x000ea8000c101b00 */
[----:B--2---:R1:W-:Y:S04]  /*26c0*/  ST.E.64 desc[UR4][R22.64+0x28], R14 ;  /* 0x0000280e16007985 */ /* 0x0043e8000c101b04 */
[----:B------:R-:W2:Y:S04]  /*26d0*/  LD.E.64 R20, desc[UR6][R16.64+0x30] ;  /* 0x0000300610147980 */ /* 0x000ea8000c101b00 */
[----:B--2---:R2:W-:Y:S04]  /*26e0*/  ST.E.64 desc[UR4][R22.64+0x30], R20 ;  /* 0x0000301416007985 */ /* 0x0045e8000c101b04 */
[----:B------:R-:W3:Y:S04]  /*26f0*/  LD.E.64 R48, desc[UR6][R16.64+0x38] ;  /* 0x0000380610307980 */ /* 0x000ee8000c101b00 */
[----:B---3--:R3:W-:Y:S04]  /*2700*/  ST.E.64 desc[UR4][R22.64+0x38], R48 ;  /* 0x0000383016007985 */ /* 0x0087e8000c101b04 */
[----:B0-----:R-:W4:Y:S04]  /*2710*/  LD.E.64 R12, desc[UR6][R16.64+0x40] ;  /* 0x00004006100c7980 */ /* 0x001f28000c101b00 */
[----:B----4-:R0:W-:Y:S04]  /*2720*/  ST.E.64 desc[UR4][R22.64+0x40], R12 ;  /* 0x0000400c16007985 */ /* 0x0101e8000c101b04 */
[----:B-1----:R-:W4:Y:S04]  /*2730*/  LD.E.64 R14, desc[UR6][R16.64+0x48] ;  /* 0x00004806100e7980 */ /* 0x002f28000c101b00 */
[----:B----4-:R1:W-:Y:S04]  /*2740*/  ST.E.64 desc[UR4][R22.64+0x48], R14 ;  /* 0x0000480e16007985 */ /* 0x0103e8000c101b04 */
[----:B--2---:R-:W2:Y:S04]  /*2750*/  LD.E.64 R20, desc[UR6][R16.64+0x50] ;  /* 0x0000500610147980 */ /* 0x004ea8000c101b00 */
[----:B--2---:R2:W-:Y:S04]  /*2760*/  ST.E.64 desc[UR4][R22.64+0x50], R20 ;  /* 0x0000501416007985 */ /* 0x0045e8000c101b04 */
[----:B---3--:R-:W3:Y:S04]  /*2770*/  LD.E.64 R48, desc[UR6][R16.64+0x58] ;  /* 0x0000580610307980 */ /* 0x008ee8000c101b00 */
[----:B---3--:R3:W-:Y:S04]  /*2780*/  ST.E.64 desc[UR4][R22.64+0x58], R48 ;  /* 0x0000583016007985 */ /* 0x0087e8000c101b04 */
[----:B0-----:R-:W4:Y:S04]  /*2790*/  LD.E.64 R12, desc[UR6][R16.64+0x60] ;  /* 0x00006006100c7980 */ /* 0x001f28000c101b00 */
[----:B----4-:R-:W-:Y:S04]  /*27a0*/  ST.E.64 desc[UR4][R22.64+0x60], R12 ;  /* 0x0000600c16007985 */ /* 0x010fe8000c101b04 */
[----:B-1----:R-:W4:Y:S04]  /*27b0*/  LD.E.64 R14, desc[UR6][R16.64+0x68] ;  /* 0x00006806100e7980 */ /* 0x002f28000c101b00 */
[----:B----4-:R0:W-:Y:S04]  /*27c0*/  ST.E.64 desc[UR4][R22.64+0x68], R14 ;  /* 0x0000680e16007985 */ /* 0x0101e8000c101b04 */
[----:B--2---:R-:W2:Y:S04]  /*27d0*/  LD.E.64 R20, desc[UR6][R16.64+0x70] ;  /* 0x0000700610147980 */ /* 0x004ea8000c101b00 */
[----:B--2---:R1:W-:Y:S04]  /*27e0*/  ST.E.64 desc[UR4][R22.64+0x70], R20 ;  /* 0x0000701416007985 */ /* 0x0043e8000c101b04 */
[----:B---3--:R-:W2:Y:S04]  /*27f0*/  LD.E.64 R48, desc[UR6][R16.64+0x78] ;  /* 0x0000780610307980 */ /* 0x008ea8000c101b00 */
[----:B--2---:R2:W-:Y:S04]  /*2800*/  ST.E.64 desc[UR4][R22.64+0x78], R48 ;  /* 0x0000783016007985 */ /* 0x0045e8000c101b04 */
[----:B------:R-:W3:Y:S04]  /*2810*/  LDG.E.64 R50, desc[UR6][R28.64] ;  /* 0x000000061c327981 */ /* 0x000ee8000c1e1b00 */
[----:B0-----:R-:W4:Y:S04]  /*2820*/  LDG.E.64 R14, desc[UR8][R28.64+0x20] ;  /* 0x000020081c0e7981 */ /* 0x001f28000c1e1b00 */
[----:B------:R-:W5:Y:S04]  /*2830*/  LDG.E.64 R52, desc[UR4][R28.64+0x40] ;  /* 0x000040041c347981 */ /* 0x000f68000c1e1b00 */
[----:B------:R-:W2:Y:S01]  /*2840*/  LDG.E.64 R12, desc[UR6][R28.64+0x60] ;  /* 0x000060061c0c7981 */ /* 0x000ea2000c1e1b00 */
[----:B---3--:R-:W-:-:S08]  /*2850*/  DFMA R50, R4, R50, RZ ;  /* 0x000000320432722b */ /* 0x008fd000000000ff */
[----:B----4-:R-:W-:-:S08]  /*2860*/  DFMA R14, R8, R14, R50 ;  /* 0x0000000e080e722b */ /* 0x010fd00000000032 */
[----:B-----5:R-:W-:-:S08]  /*2870*/  DFMA R4, R10, R52, R14 ;  /* 0x000000340a04722b */ /* 0x020fd0000000000e */
[----:B--2---:R-:W-:-:S07]  /*2880*/  DFMA R4, R6, R12, R4 ;  /* 0x0000000c0604722b */ /* 0x004fce0000000004 */
[----:B------:R-:W-:Y:S04]  /*2890*/  ST.E.64 desc[UR4][R16.64], R4 ;  /* 0x0000000410007985 */ /* 0x000fe8000c101b04 */
[----:B------:R-:W2:Y:S04]  /*28a0*/  LD.E.64 R14, desc[UR6][R22.64] ;  /* 0x00000006160e7980 */ /* 0x000ea8000c101b00 */
[----:B-1----:R-:W2:Y:S04]  /*28b0*/  LDG.E.64 R20, desc[UR8][R28.64+0x8] ;  /* 0x000008081c147981 */ /* 0x002ea8000c1e1b00 */
        /* <DEDUP_REMOVED lines=192> */
[----:B------:R-:W-:Y:S04]  /*34c0*/  ST.E.64 desc[UR4][R16.64+0x78], R6 ;  /* 0x0000780610007985 */ /* 0x000fe8000c101b04 */
[----:B------:R0:W-:Y:S04]  /*34d0*/  ST.E.64 desc[UR6][R22.64], R4 ;  /* 0x0000000416007985 */ /* 0x0001e8000c101b06 */
[----:B------:R-:W2:Y:S04]  /*34e0*/  LD.E.64 R8, desc[UR8][R16.64+0x8] ;  /* 0x0000080810087980 */ /* 0x000ea8000c101b00 */
[----:B--2---:R1:W-:Y:S04]  /*34f0*/  ST.E.64 desc[UR4][R22.64+0x8], R8 ;  /* 0x0000080816007985 */ /* 0x0043e8000c101b04 */
[----:B------:R-:W2:Y:S04]  /*3500*/  LD.E.64 R10, desc[UR6][R16.64+0x10] ;  /* 0x00001006100a7980 */ /* 0x000ea8000c101b00 */
[----:B--2---:R2:W-:Y:S04]  /*3510*/  ST.E.64 desc[UR4][R22.64+0x10], R10 ;  /* 0x0000100a16007985 */ /* 0x0045e8000c101b04 */
[----:B------:R-:W3:Y:S04]  /*3520*/  LD.E.64 R12, desc[UR6][R16.64+0x18] ;  /* 0x00001806100c7980 */ /* 0x000ee8000c101b00 */
[----:B---3--:R-:W-:Y:S04]  /*3530*/  ST.E.64 desc[UR4][R22.64+0x18], R12 ;  /* 0x0000180c16007985 */ /* 0x008fe8000c101b04 */
[----:B0-----:R-:W3:Y:S04]  /*3540*/  LD.E.64 R4, desc[UR6][R16.64+0x20] ;  /* 0x0000200610047980 */ /* 0x001ee8000c101b00 */
[----:B---3--:R0:W-:Y:S04]  /*3550*/  ST.E.64 desc[UR4][R22.64+0x20], R4 ;  /* 0x0000200416007985 */ /* 0x0081e8000c101b04 */
[----:B------:R-:W3:Y:S04]  /*3560*/  LD.E.64 R6, desc[UR6][R16.64+0x28] ;  /* 0x0000280610067980 */ /* 0x000ee8000c101b00 */
[----:B---3--:R3:W-:Y:S04]  /*3570*/  ST.E.64 desc[UR4][R22.64+0x28], R6 ;  /* 0x0000280616007985 */ /* 0x0087e8000c101b04 */
[----:B-1----:R-:W4:Y:S04]  /*3580*/  LD.E.64 R8, desc[UR6][R16.64+0x30] ;  /* 0x0000300610087980 */ /* 0x002f28000c101b00 */
[----:B----4-:R1:W-:Y:S04]  /*3590*/  ST.E.64 desc[UR4][R22.64+0x30], R8 ;  /* 0x0000300816007985 */ /* 0x0103e8000c101b04 */
[----:B--2---:R-:W2:Y:S04]  /*35a0*/  LD.E.64 R10, desc[UR6][R16.64+0x38] ;  /* 0x00003806100a7980 */ /* 0x004ea8000c101b00 */
[----:B--2---:R2:W-:Y:S04]  /*35b0*/  ST.E.64 desc[UR4][R22.64+0x38], R10 ;  /* 0x0000380a16007985 */ /* 0x0045e8000c101b04 */
[----:B0-----:R-:W4:Y:S04]  /*35c0*/  LD.E.64 R4, desc[UR6][R16.64+0x40] ;  /* 0x0000400610047980 */ /* 0x001f28000c101b00 */
[----:B----4-:R0:W-:Y:S04]  /*35d0*/  ST.E.64 desc[UR4][R22.64+0x40], R4 ;  /* 0x0000400416007985 */ /* 0x0101e8000c101b04 */
[----:B---3--:R-:W3:Y:S04]  /*35e0*/  LD.E.64 R6, desc[UR6][R16.64+0x48] ;  /* 0x0000480610067980 */ /* 0x008ee8000c101b00 */
        /* <DEDUP_REMOVED lines=9> */
[----:B-1----:R-:W3:Y:S04]  /*3680*/  LD.E.64 R8, desc[UR6][R16.64+0x70] ;  /* 0x0000700610087980 */ /* 0x002ee8000c101b00 */
[----:B---3--:R4:W-:Y:S04]  /*3690*/  ST.E.64 desc[UR4][R22.64+0x70], R8 ;  /* 0x0000700816007985 */ /* 0x0089e8000c101b04 */
[----:B--2---:R-:W2:Y:S04]  /*36a0*/  LD.E.64 R10, desc[UR6][R16.64+0x78] ;  /* 0x00007806100a7980 */ /* 0x004ea8000c101b00 */
[----:B--2---:R4:W-:Y:S02]  /*36b0*/  ST.E.64 desc[UR4][R22.64+0x78], R10 ;  /* 0x0000780a16007985 */ /* 0x0049e4000c101b04 */
.L_x_12:
[----:B------:R-:W-:Y:S05]  /*36c0*/  BSYNC.RECONVERGENT B0 ;  /* 0x0000000000007941 */ /* 0x000fea0003800200 */
.L_x_11:
[----:B----4-:R-:W-:Y:S02]  /*36d0*/  IMAD.MOV.U32 R4, RZ, RZ, 0x80 ;  /* 0x00000080ff047424 */ /* 0x010fe400078e00ff */
[----:B------:R-:W-:-:S07]  /*36e0*/  IMAD.MOV.U32 R5, RZ, RZ, RZ ;  /* 0x000000ffff057224 */ /* 0x000fce00078e00ff */
[----:B0-----:R-:W-:-:S07]  /*36f0*/  LEPC R20, `(.L_x_13) ;  /* 0x000000001014794e */ /* 0x001fce0000000000 */
[----:B------:R-:W-:Y:S05]  /*3700*/  CALL.ABS.NOINC R2 ;  /* 0x0000000002007343 */ /* 0x000fea0003c00000 */
.L_x_13:
[C---:B------:R-:W-:Y:S02]  /*3710*/  R2UR UR4, R38.reuse ;  /* 0x00000000260472ca */ /* 0x040fe400000e0000 */
[C---:B------:R-:W-:Y:S02]  /*3720*/  R2UR UR5, R39.reuse ;  /* 0x00000000270572ca */ /* 0x040fe400000e0000 */
[C---:B------:R-:W-:Y:S02]  /*3730*/  R2UR UR8, R38.reuse ;  /* 0x00000000260872ca */ /* 0x040fe400000e0000 */
[C---:B------:R-:W-:Y:S02]  /*3740*/  R2UR UR9, R39.reuse ;  /* 0x00000000270972ca */ /* 0x040fe400000e0000 */
[----:B------:R-:W-:Y:S02]  /*3750*/  R2UR UR6, R38 ;  /* 0x00000000260672ca */ /* 0x000fe400000e0000 */
[----:B------:R-:W-:-:S02]  /*3760*/  R2UR UR7, R39 ;  /* 0x00000000270772ca */ /* 0x000fc400000e0000 */
[C---:B------:R-:W-:Y:S02]  /*3770*/  R2UR UR10, R38.reuse ;  /* 0x00000000260a72ca */ /* 0x040fe400000e0000 */
[C---:B------:R-:W-:Y:S01]  /*3780*/  R2UR UR11, R39.reuse ;  /* 0x00000000270b72ca */ /* 0x040fe200000e0000 */
[----:B------:R-:W2:Y:S04]  /*3790*/  LD.E.64 R48, desc[UR4][R22.64+0x28] ;  /* 0x0000280416307980 */ /* 0x000ea8000c101b00 */
[----:B------:R-:W2:Y:S01]  /*37a0*/  LD.E.64 R2, desc[UR8][R22.64+0x58] ;  /* 0x0000580816027980 */ /* 0x000ea2000c101b00 */
[----:B------:R-:W-:Y:S02]  /*37b0*/  R2UR UR12, R38 ;  /* 0x00000000260c72ca */ /* 0x000fe400000e0000 */
[----:B------:R-:W-:Y:S01]  /*37c0*/  R2UR UR13, R39 ;  /* 0x00000000270d72ca */ /* 0x000fe200000e0000 */
[----:B------:R-:W3:Y:S04]  /*37d0*/  LD.E.64 R52, desc[UR6][R22.64+0x50] ;  /* 0x0000500616347980 */ /* 0x000ee8000c101b00 */
[----:B------:R-:W4:Y:S04]  /*37e0*/  LD.E.64 R6, desc[UR10][R22.64+0x70] ;  /* 0x0000700a16067980 */ /* 0x000f28000c101b00 */
[----:B------:R-:W5:Y:S04]  /*37f0*/  LD.E.64 R8, desc[UR4][R22.64+0x78] ;  /* 0x0000780416087980 */ /* 0x000f68000c101b00 */
[----:B------:R-:W5:Y:S04]  /*3800*/  LD.E.64 R50, desc[UR8][R22.64+0x48] ;  /* 0x0000480816327980 */ /* 0x000f68000c101b00 */
[----:B------:R-:W5:Y:S04]  /*3810*/  LD.E.64 R10, desc[UR12][R22.64+0x30] ;  /* 0x0000300c160a7980 */ /* 0x000f68000c101b00 */
[----:B------:R-:W5:Y:S04]  /*3820*/  LD.E.64 R12, desc[UR6][R22.64+0x38] ;  /* 0x00003806160c7980 */ /* 0x000f68000c101b00 */
[----:B------:R-:W5:Y:S01]  /*3830*/  LD.E.64 R14, desc[UR4][R22.64+0x68] ;  /* 0x00006804160e7980 */ /* 0x000f62000c101b00 */
[----:B--2---:R-:W-:-:S02]  /*3840*/  DMUL R20, R48, R2 ;  /* 0x0000000230147228 */ /* 0x004fc40000000000 */
[----:B---3--:R-:W-:-:S06]  /*3850*/  DMUL R48, R48, R52 ;  /* 0x0000003430307228 */ /* 0x008fcc0000000000 */
[----:B----4-:R-:W-:-:S08]  /*3860*/  DMUL R20, R20, R6 ;  /* 0x0000000614147228 */ /* 0x010fd00000000000 */
[----:B-----5:R-:W-:Y:S02]  /*3870*/  DFMA R20, R48, R8, -R20 ;  /* 0x000000083014722b */ /* 0x020fe40000000814 */
[C---:B------:R-:W-:Y:S02]  /*3880*/  DMUL R48, R50.reuse, R10 ;  /* 0x0000000a32307228 */ /* 0x040fe40000000000 */
[----:B------:R-:W-:-:S06]  /*3890*/  DMUL R50, R50, R12 ;  /* 0x0000000c32327228 */ /* 0x000fcc0000000000 */
[----:B------:R-:W-:Y:S02]  /*38a0*/  DFMA R20, R8, -R48, R20 ;  /* 0x800000300814722b */ /* 0x000fe40000000014 */
[-C--:B------:R-:W-:Y:S02]  /*38b0*/  DMUL R10, R10, R14.reuse ;  /* 0x0000000e0a0a7228 */ /* 0x080fe40000000000 */
[----:B------:R-:W-:-:S04]  /*38c0*/  DMUL R12, R12, R14 ;  /* 0x0000000e0c0c7228 */ /* 0x000fc80000000000 */
[----:B------:R-:W-:-:S08]  /*38d0*/  DFMA R20, R6, R50, R20 ;  /* 0x000000320614722b */ /* 0x000fd00000000014 */
[----:B------:R-:W-:Y:S01]  /*38e0*/  DFMA R6, R2, R10, R20 ;  /* 0x0000000a0206722b */ /* 0x000fe20000000014 */
[----:B------:R-:W-:Y:S02]  /*38f0*/  IMAD.MOV.U32 R2, RZ, RZ, R4 ;  /* 0x000000ffff027224 */ /* 0x000fe400078e0004 */
[----:B------:R-:W-:-:S05]  /*3900*/  IMAD.MOV.U32 R3, RZ, RZ, R5 ;  /* 0x000000ffff037224 */ /* 0x000fca00078e0005 */
[----:B------:R-:W-:-:S07]  /*3910*/  DFMA R6, R52, -R12, R6 ;  /* 0x8000000c3406722b */ /* 0x000fce0000000006 */
[----:B------:R-:W-:Y:S04]  /*3920*/  ST.E.64 desc[UR4][R2.64], R6 ;  /* 0x0000000602007985 */ /* 0x000fe8000c101b04 */
[----:B------:R-:W2:Y:S04]  /*3930*/  LD.E.64 R48, desc[UR6][R22.64+0x20] ;  /* 0x0000200616307980 */ /* 0x000ea8000c101b00 */
[----:B------:R-:W2:Y:S04]  /*3940*/  LD.E.64 R60, desc[UR8][R22.64+0x50] ;  /* 0x00005008163c7980 */ /* 0x000ea8000c101b00 */
        /* <DEDUP_REMOVED lines=13> */
[----:B------:R-:W-:Y:S02]  /*3a20*/  DFMA R48, R8, R50, R48 ;  /* 0x000000320830722b */ /* 0x000fe40000000030 */
[-C--:B------:R-:W-:Y:S02]  /*3a30*/  DMUL R12, R12, R20.reuse ;  /* 0x000000140c0c7228 */ /* 0x080fe40000000000 */
[----:B------:R-:W-:-:S04]  /*3a40*/  DMUL R14, R14, R20 ;  /* 0x000000140e0e7228 */ /* 0x000fc80000000000 */
[----:B------:R-:W-:-:S08]  /*3a50*/  DFMA R48, R10, -R52, R48 ;  /* 0x800000340a30722b */ /* 0x000fd00000000030 */
[----:B------:R-:W-:-:S08]  /*3a60*/  DFMA R12, R4, -R12, R48 ;  /* 0x8000000c040c722b */ /* 0x000fd00000000030 */
[----:B------:R-:W-:-:S07]  /*3a70*/  DFMA R60, R60, R14, R12 ;  /* 0x0000000e3c3c722b */ /* 0x000fce000000000c */
        /* <DEDUP_REMOVED lines=20> */
[----:B------:R-:W-:-:S08]  /*3bc0*/  DFMA R10, R4, R12, R10 ;  /* 0x0000000c040a722b */ /* 0x000fd0000000000a */
        /* <DEDUP_REMOVED lines=31> */
[----:B------:R-:W5:Y:S01]  /*3dc0*/  LD.E.64 R10, desc[UR8][R22.64+0x18] ;  /* 0x00001808160a7980 */ /* 0x000f62000c101b00 */
[----:B--2---:R-:W-:-:S08]  /*3dd0*/  DMUL R14, R12, R54 ;  /* 0x000000360c0e7228 */ /* 0x004fd00000000000 */
[----:B---3--:R-:W-:Y:S02]  /*3de0*/  DMUL R14, R14, R52 ;  /* 0x000000340e0e7228 */ /* 0x008fe40000000000 */
[----:B----4-:R-:W-:-:S08]  /*3df0*/  DMUL R12, R12, R50 ;  /* 0x000000320c0c7228 */ /* 0x010fd00000000000 */
[----:B-----5:R-:W-:Y:S01]  /*3e00*/  DFMA R12, R12, R48, -R14 ;  /* 0x000000300c0c722b */ /* 0x020fe2000000080e */
[----:B------:R-:W2:Y:S01]  /*3e10*/  LD.E.64 R14, desc[UR4][R22.64+0x68] ;  /* 0x00006804160e7980 */ /* 0x000ea2000c101b00 */
[C---:B------:R-:W-:Y:S02]  /*3e20*/  DMUL R20, R4.reuse, R8 ;  /* 0x0000000804147228 */ /* 0x040fe40000000000 */
[----:B------:R-:W-:-:S06]  /*3e30*/  DMUL R4, R4, R10 ;  /* 0x0000000a04047228 */ /* 0x000fcc0000000000 */
[----:B------:R-:W-:-:S08]  /*3e40*/  DFMA R12, R52, R20, R12 ;  /* 0x00000014340c722b */ /* 0x000fd0000000000c */
[----:B------:R-:W-:Y:S02]  /*3e50*/  DFMA R4, R48, -R4, R12 ;  /* 0x800000043004722b */ /* 0x000fe4000000000c */
[-C--:B--2---:R-:W-:Y:S02]  /*3e60*/  DMUL R8, R8, R14.reuse ;  /* 0x0000000e08087228 */ /* 0x084fe40000000000 */
[----:B------:R-:W-:-:S06]  /*3e70*/  DMUL R10, R10, R14 ;  /* 0x0000000e0a0a7228 */ /* 0x000fcc0000000000 */
[----:B------:R-:W-:-:S08]  /*3e80*/  DFMA R4, R50, -R8, R4 ;  /* 0x800000083204722b */ /* 0x000fd00000000004 */
[----:B------:R-:W-:-:S07]  /*3e90*/  DFMA R10, R54, R10, R4 ;  /* 0x0000000a360a722b */ /* 0x000fce0000000004 */
[----:B------:R0:W-:Y:S04]  /*3ea0*/  ST.E.64 desc[UR4][R2.64+0x8], R10 ;  /* 0x0000080a02007985 */ /* 0x0001e8000c101b04 */
[----:B------:R-:W2:Y:S04]  /*3eb0*/  LD.E.64 R14, desc[UR6][R22.64] ;  /* 0x00000006160e7980 */ /* 0x000ea8000c101b00 */
[----:B------:R-:W2:Y:S04]  /*3ec0*/  LD.E.64 R50, desc[UR10][R22.64+0x58] ;  /* 0x0000580a16327980 */ /* 0x000ea8000c101b00 */
[----:B------:R-:W3:Y:S04]  /*3ed0*/  LD.E.64 R54, desc[UR8][R22.64+0x50] ;  /* 0x0000500816367980 */ /* 0x000ee8000c101b00 */
[----:B------:R-:W4:Y:S04]  /*3ee0*/  LD.E.64 R48, desc[UR12][R22.64+0x70] ;  /* 0x0000700c16307980 */ /* 0x000f28000c101b00 */
[----:B------:R-:W5:Y:S04]  /*3ef0*/  LD.E.64 R52, desc[UR4][R22.64+0x78] ;  /* 0x0000780416347980 */ /* 0x000f68000c101b00 */
[----:B------:R-:W5:Y:S04]  /*3f00*/  LD.E.64 R4, desc[UR4][R22.64+0x40] ;  /* 0x0000400416047980 */ /* 0x000f68000c101b00 */
[----:B------:R-:W5:Y:S04]  /*3f10*/  LD.E.64 R8, desc[UR6][R22.64+0x10] ;  /* 0x0000100616087980 */ /* 0x000f68000c101b00 */
[----:B0-----:R-:W5:Y:S01]  /*3f20*/  LD.E.64 R10, desc[UR8][R22.64+0x18] ;  /* 0x00001808160a7980 */ /* 0x001f62000c101b00 */
[----:B--2---:R-:W-:-:S02]  /*3f30*/  DMUL R12, R14, R50 ;  /* 0x000000320e0c7228 */ /* 0x004fc40000000000 */
[----:B---3--:R-:W-:-:S06]  /*3f40*/  DMUL R14, R14, R54 ;  /* 0x000000360e0e7228 */ /* 0x008fcc0000000000 */
[----:B----4-:R-:W-:-:S08]  /*3f50*/  DMUL R12, R12, R48 ;  /* 0x000000300c0c7228 */ /* 0x010fd00000000000 */
[----:B-----5:R-:W-:Y:S01]  /*3f60*/  DFMA R12, R14, R52, -R12 ;  /* 0x000000340e0c722b */ /* 0x020fe2000000080c */
[----:B------:R-:W2:Y:S01]  /*3f70*/  LD.E.64 R14, desc[UR4][R22.64+0x60] ;  /* 0x00006004160e7980 */ /* 0x000ea2000c101b00 */
[C---:B------:R-:W-:Y:S02]  /*3f80*/  DMUL R20, R4.reuse, R8 ;  /* 0x0000000804147228 */ /* 0x040fe40000000000 */
[----:B------:R-:W-:-:S06]  /*3f90*/  DMUL R4, R4, R10 ;  /* 0x0000000a04047228 */ /* 0x000fcc0000000000 */
[----:B------:R-:W-:-:S08]  /*3fa0*/  DFMA R12, R52, -R20, R12 ;  /* 0x80000014340c722b */ /* 0x000fd0000000000c */
[----:B------:R-:W-:Y:S02]  /*3fb0*/  DFMA R4, R48, R4, R12 ;  /* 0x000000043004722b */ /* 0x000fe4000000000c */
[-C--:B--2---:R-:W-:Y:S02]  /*3fc0*/  DMUL R8, R8, R14.reuse ;  /* 0x0000000e08087228 */ /* 0x084fe40000000000 */
[----:B------:R-:W-:-:S06]  /*3fd0*/  DMUL R10, R10, R14 ;  /* 0x0000000e0a0a7228 */ /* 0x000fcc0000000000 */
[----:B------:R-:W-:-:S08]  /*3fe0*/  DFMA R4, R50, R8, R4 ;  /* 0x000000083204722b */ /* 0x000fd00000000004 */
[----:B------:R-:W-:-:S07]  /*3ff0*/  DFMA R10, R54, -R10, R4 ;  /* 0x8000000a360a722b */ /* 0x000fce0000000004 */
        /* <DEDUP_REMOVED lines=205> */
[----:B0-----:R-:W5:Y:S04]  /*4cd0*/  LD.E.64 R14, desc[UR6][R22.64+0x8] ;  /* 0x00000806160e7980 */ /* 0x001f68000c101b00 */
[----:B------:R-:W5:Y:S01]  /*4ce0*/  LD.E.64 R20, desc[UR8][R22.64+0x10] ;  /* 0x0000100816147980 */ /* 0x000f62000c101b00 */
        /* <DEDUP_REMOVED lines=15> */
[----:B------:R-:W3:Y:S04]  /*4de0*/  LD.E.64 R8, desc[UR6][R22.64] ;  /* 0x0000000616087980 */ /* 0x000ee8000c101b00 */
[----:B------:R-:W4:Y:S04]  /*4df0*/  LD.E.64 R14, desc[UR4][R22.64+0x10] ;  /* 0x00001004160e7980 */ /* 0x000f28000c101b00 */
[----:B------:R-:W5:Y:S01]  /*4e00*/  LD.E.64 R4, desc[UR6][R22.64+0x18] ;  /* 0x0000180616047980 */ /* 0x000f62000c101b00 */
[----:B------:R-:W-:Y:S01]  /*4e10*/  BSSY.RECONVERGENT B6, `(.L_x_14) ;  /* 0x0000056000067945 */ /* 0x000fe20003800200 */
[----:B--2---:R-:W-:-:S08]  /*4e20*/  DMUL R10, R60, R10 ;  /* 0x0000000a3c0a7228 */ /* 0x004fd00000000000 */
[----:B---3--:R-:W-:-:S08]  /*4e30*/  DFMA R8, R6, R8, R10 ;  /* 0x000000080608722b */ /* 0x008fd0000000000a */
[----:B----4-:R-:W-:-:S08]  /*4e40*/  DFMA R8, R58, R14, R8 ;  /* 0x0000000e3a08722b */ /* 0x010fd00000000008 */
[----:B-----5:R-:W-:-:S08]  /*4e50*/  DFMA R4, R56, R4, R8 ;  /* 0x000000043804722b */ /* 0x020fd00000000008 */
[----:B------:R-:W-:-:S14]  /*4e60*/  DSETP.NEU.AND P0, PT, R4, RZ, PT ;  /* 0x000000ff0400722a */ /* 0x000fdc0003f0d000 */
[----:B0-----:R-:W-:Y:S05]  /*4e70*/  @P0 BRA `(.L_x_15) ;  /* 0x00000000001c0947 */ /* 0x001fea0003800000 */
[----:B------:R-:W-:Y:S01]  /*4e80*/  MOV R0, 0x8 ;  /* 0x0000000800007802 */ /* 0x000fe20000000f00 */
[----:B------:R-:W-:Y:S02]  /*4e90*/  IMAD.MOV.U32 R4, RZ, RZ, R2 ;  /* 0x000000ffff047224 */ /* 0x000fe400078e0002 */
[----:B------:R-:W-:Y:S01]  /*4ea0*/  IMAD.MOV.U32 R5, RZ, RZ, R3 ;  /* 0x000000ffff057224 */ /* 0x000fe200078e0003 */
[----:B------:R0:W1:Y:S06]  /*4eb0*/  LDC.64 R6, c[0x4][R0] ;  /* 0x0100000000067b82 */ /* 0x00006c0000000a00 */
[----:B------:R-:W-:-:S07]  /*4ec0*/  LEPC R20, `(.L_x_16) ;  /* 0x000000001014794e */ /* 0x000fce0000000000 */
[----:B01----:R-:W-:Y:S05]  /*4ed0*/  CALL.ABS.NOINC R6 ;  /* 0x0000000006007343 */ /* 0x003fea0003c00000 */
.L_x_16:
[----:B------:R-:W-:Y:S05]  /*4ee0*/  BRA `(.L_x_17) ;  /* 0x0000000400207947 */ /* 0x000fea0003800000 */
.L_x_15:
[----:B------:R-:W0:Y:S01]  /*4ef0*/  MUFU.RCP64H R9, R5 ;  /* 0x0000000500097308 */ /* 0x000e220000001800 */
[----:B------:R-:W-:Y:S01]  /*4f00*/  VIADD R8, R5, 0x300402 ;  /* 0x0030040205087836 */ /* 0x000fe20000000000 */
[----:B------:R-:W-:Y:S04]  /*4f10*/  BSSY.RECONVERGENT B0, `(.L_x_18) ;  /* 0x000000c000007945 */ /* 0x000fe80003800200 */
[----:B------:R-:W-:Y:S01]  /*4f20*/  FSETP.GEU.AND P0, PT, |R8|, 5.8789094863358348022e-39, PT ;  /* 0x004004020800780b */ /* 0x000fe20003f0e200 */
[----:B0-----:R-:W-:-:S08]  /*4f30*/  DFMA R10, -R4, R8, 1 ;  /* 0x3ff00000040a742b */ /* 0x001fd00000000108 */
[----:B------:R-:W-:-:S08]  /*4f40*/  DFMA R10, R10, R10, R10 ;  /* 0x0000000a0a0a722b */ /* 0x000fd0000000000a */
[----:B------:R-:W-:-:S08]  /*4f50*/  DFMA R10, R8, R10, R8 ;  /* 0x0000000a080a722b */ /* 0x000fd00000000008 */
[----:B------:R-:W-:-:S08]  /*4f60*/  DFMA R12, -R4, R10, 1 ;  /* 0x3ff00000040c742b */ /* 0x000fd0000000010a */
[----:B------:R-:W-:Y:S01]  /*4f70*/  DFMA R8, R10, R12, R10 ;  /* 0x0000000c0a08722b */ /* 0x000fe2000000000a */
[----:B------:R-:W-:Y:S10]  /*4f80*/  @P0 BRA `(.L_x_19) ;  /* 0x0000000000100947 */ /* 0x000ff40003800000 */
[----:B------:R-:W-:-:S05]  /*4f90*/  LOP3.LUT R0, R5, 0x7fffffff, RZ, 0xc0, !PT ;  /* 0x7fffffff05007812 */ /* 0x000fca00078ec0ff */
[----:B------:R-:W-:Y:S01]  /*4fa0*/  VIADD R10, R0, 0xfff00000 ;  /* 0xfff00000000a7836 */ /* 0x000fe20000000000 */
[----:B------:R-:W-:-:S07]  /*4fb0*/  MOV R0, 0x4fd0 ;  /* 0x00004fd000007802 */ /* 0x000fce0000000f00 */
[----:B------:R-:W-:Y:S05]  /*4fc0*/  CALL.REL.NOINC `($__internal_0_$__cuda_sm20_dblrcp_rn_slowpath_v3) ;  /* 0x00000030005c7944 */ /* 0x000fea0003c00000 */
.L_x_19:
[----:B------:R-:W-:Y:S05]  /*4fd0*/  BSYNC.RECONVERGENT B0 ;  /* 0x0000000000007941 */ /* 0x000fea0003800200 */
.L_x_18:
[C---:B------:R-:W-:Y:S01]  /*4fe0*/  R2UR UR4, R38.reuse ;  /* 0x00000000260472ca */ /* 0x040fe200000e0000 */
[----:B------:R-:W-:Y:S01]  /*4ff0*/  DMUL R6, R6, R8 ;  /* 0x0000000806067228 */ /* 0x000fe20000000000 */
[C---:B------:R-:W-:Y:S02]  /*5000*/  R2UR UR5, R39.reuse ;  /* 0x00000000270572ca */ /* 0x040fe400000e0000 */
[----:B------:R-:W-:Y:S02]  /*5010*/  R2UR UR6, R38 ;  /* 0x00000000260672ca */ /* 0x000fe400000e0000 */
[----:B------:R-:W-:-:S09]  /*5020*/  R2UR UR7, R39 ;  /* 0x00000000270772ca */ /* 0x000fd200000e0000 */
[----:B------:R0:W-:Y:S04]  /*5030*/  ST.E.64 desc[UR4][R18.64], R6 ;  /* 0x0000000612007985 */ /* 0x0001e8000c101b04 */
[----:B------:R-:W2:Y:S02]  /*5040*/  LD.E.64 R4, desc[UR6][R2.64+0x8] ;  /* 0x0000080602047980 */ /* 0x000ea4000c101b00 */
[----:B--2---:R-:W-:-:S07]  /*5050*/  DMUL R4, R4, R8 ;  /* 0x0000000804047228 */ /* 0x004fce0000000000 */
[----:B------:R1:W-:Y:S04]  /*5060*/  ST.E.64 desc[UR4][R18.64+0x8], R4 ;  /* 0x0000080412007985 */ /* 0x0003e8000c101b04 */
[----:B------:R-:W2:Y:S02]  /*5070*/  LD.E.64 R10, desc[UR6][R2.64+0x10] ;  /* 0x00001006020a7980 */ /* 0x000ea4000c101b00 */
[----:B--2---:R-:W-:-:S07]  /*5080*/  DMUL R10, R10, R8 ;  /* 0x000000080a0a7228 */ /* 0x004fce0000000000 */
[----:B------:R2:W-:Y:S04]  /*5090*/  ST.E.64 desc[UR4][R18.64+0x10], R10 ;  /* 0x0000100a12007985 */ /* 0x0005e8000c101b04 */
[----:B0-----:R-:W3:Y:S02]  /*50a0*/  LD.E.64 R6, desc[UR6][R2.64+0x18] ;  /* 0x0000180602067980 */ /* 0x001ee4000c101b00 */
[----:B---3--:R-:W-:-:S07]  /*50b0*/  DMUL R6, R6, R8 ;  /* 0x0000000806067228 */ /* 0x008fce0000000000 */
[----:B------:R0:W-:Y:S04]  /*50c0*/  ST.E.64 desc[UR4][R18.64+0x18], R6 ;  /* 0x0000180612007985 */ /* 0x0001e8000c101b04 */
[----:B-1----:R-:W3:Y:S02]  /*50d0*/  LD.E.64 R4, desc[UR6][R2.64+0x20] ;  /* 0x0000200602047980 */ /* 0x002ee4000c101b00 */
[----:B---3--:R-:W-:-:S07]  /*50e0*/  DMUL R4, R4, R8 ;  /* 0x0000000804047228 */ /* 0x008fce0000000000 */
[----:B------:R1:W-:Y:S04]  /*50f0*/  ST.E.64 desc[UR4][R18.64+0x20], R4 ;  /* 0x0000200412007985 */ /* 0x0003e8000c101b04 */
[----:B--2---:R-:W2:Y:S02]  /*5100*/  LD.E.64 R10, desc[UR6][R2.64+0x28] ;  /* 0x00002806020a7980 */ /* 0x004ea4000c101b00 */
        /* <DEDUP_REMOVED lines=22> */
[----:B------:R-:W-:Y:S04]  /*5270*/  ST.E.64 desc[UR4][R18.64+0x60], R12 ;  /* 0x0000600c12007985 */ /* 0x000fe8000c101b04 */
[----:B-1----:R-:W3:Y:S02]  /*5280*/  LD.E.64 R4, desc[UR6][R2.64+0x68] ;  /* 0x0000680602047980 */ /* 0x002ee4000c101b00 */
[----:B---3--:R-:W-:-:S07]  /*5290*/  DMUL R4, R4, R8 ;  /* 0x0000000804047228 */ /* 0x008fce0000000000 */
[----:B------:R0:W-:Y:S04]  /*52a0*/  ST.E.64 desc[UR4][R18.64+0x68], R4 ;  /* 0x0000680412007985 */ /* 0x0001e8000c101b04 */
[----:B------:R-:W3:Y:S02]  /*52b0*/  LD.E.64 R6, desc[UR6][R2.64+0x70] ;  /* 0x0000700602067980 */ /* 0x000ee4000c101b00 */
[----:B---3--:R-:W-:-:S07]  /*52c0*/  DMUL R6, R6, R8 ;  /* 0x0000000806067228 */ /* 0x008fce0000000000 */
[----:B------:R1:W-:Y:S04]  /*52d0*/  ST.E.64 desc[UR4][R18.64+0x70], R6 ;  /* 0x0000700612007985 */ /* 0x0003e8000c101b04 */
[----:B--2---:R-:W2:Y:S01]  /*52e0*/  LD.E.64 R10, desc[UR6][R2.64+0x78] ;  /* 0x00007806020a7980 */ /* 0x004ea2000c101b00 */
[----:B------:R-:W-:Y:S01]  /*52f0*/  MOV R0, 0x8 ;  /* 0x0000000800007802 */ /* 0x000fe20000000f00 */
[----:B0-----:R-:W-:Y:S02]  /*5300*/  IMAD.MOV.U32 R4, RZ, RZ, R2 ;  /* 0x000000ffff047224 */ /* 0x001fe400078e0002 */
[----:B------:R-:W-:Y:S01]  /*5310*/  IMAD.MOV.U32 R5, RZ, RZ, R3 ;  /* 0x000000ffff057224 */ /* 0x000fe200078e0003 */
[----:B--2---:R-:W-:Y:S01]  /*5320*/  DMUL R8, R10, R8 ;  /* 0x000000080a087228 */ /* 0x004fe20000000000 */
[----:B------:R1:W0:Y:S06]  /*5330*/  LDC.64 R10, c[0x4][R0] ;  /* 0x01000000000a7b82 */ /* 0x00022c0000000a00 */
[----:B------:R1:W-:Y:S04]  /*5340*/  ST.E.64 desc[UR4][R18.64+0x78], R8 ;  /* 0x0000780812007985 */ /* 0x0003e8000c101b04 */
[----:B------:R-:W-:-:S07]  /*5350*/  LEPC R20, `(.L_x_17) ;  /* 0x000000001014794e */ /* 0x000fce0000000000 */
[----:B01----:R-:W-:Y:S05]  /*5360*/  CALL.ABS.NOINC R10 ;  /* 0x000000000a007343 */ /* 0x003fea0003c00000 */
.L_x_17:
[----:B------:R-:W-:Y:S05]  /*5370*/  BSYNC.RECONVERGENT B6 ;  /* 0x0000000000067941 */ /* 0x000fea0003800200 */
.L_x_14:
[C---:B------:R-:W-:Y:S02]  /*5380*/  R2UR UR4, R38.reuse ;  /* 0x00000000260472ca */ /* 0x040fe400000e0000 */
[C---:B------:R-:W-:Y:S02]  /*5390*/  R2UR UR5, R39.reuse ;  /* 0x00000000270572ca */ /* 0x040fe400000e0000 */
[C---:B------:R-:W-:Y:S02]  /*53a0*/  R2UR UR6, R38.reuse ;  /* 0x00000000260672ca */ /* 0x040fe400000e0000 */
[C---:B------:R-:W-:Y:S02]  /*53b0*/  R2UR UR7, R39.reuse ;  /* 0x00000000270772ca */ /* 0x040fe400000e0000 */
[----:B------:R-:W-:Y:S02]  /*53c0*/  R2UR UR8, R38 ;  /* 0x00000000260872ca */ /* 0x000fe400000e0000 */
[----:B------:R-:W-:-:S02]  /*53d0*/  R2UR UR9, R39 ;  /* 0x00000000270972ca */ /* 0x000fc400000e0000 */
[C---:B------:R-:W-:Y:S02]  /*53e0*/  R2UR UR10, R38.reuse ;  /* 0x00000000260a72ca */ /* 0x040fe400000e0000 */
[----:B------:R-:W-:Y:S01]  /*53f0*/  R2UR UR11, R39 ;  /* 0x00000000270b72ca */ /* 0x000fe200000e0000 */
        /* <DEDUP_REMOVED lines=8> */
[----:B------:R-:W-:-:S02]  /*5480*/  R2UR UR12, R38 ;  /* 0x00000000260c72ca */ /* 0x000fc400000e0000 */
[----:B------:R-:W-:Y:S01]  /*5490*/  R2UR UR13, R39 ;  /* 0x00000000270d72ca */ /* 0x000fe200000e0000 */
        /* <DEDUP_REMOVED lines=35> */
[----:B------:R-:W0:Y:S04]  /*56d0*/  LD.E.64 R12, desc[UR4][R18.64+0x10] ;  /* 0x00001004120c7980 */ /* 0x000e28000c101b00 */
[----:B------:R-:W0:Y:S04]  /*56e0*/  LDG.E.64 R14, desc[UR6][R26.64+0x58] ;  /* 0x000058061a0e7981 */ /* 0x000e28000c1e1b00 */
[----:B------:R-:W4:Y:S04]  /*56f0*/  LD.E.64 R20, desc[UR8][R18.64+0x18] ;  /* 0x0000180812147980 */ /* 0x000f28000c101b00 */
[----:B------:R-:W4:Y:S01]  /*5700*/  LDG.E.64 R48, desc[UR10][R26.64+0x78] ;  /* 0x0000780a1a307981 */ /* 0x000f22000c1e1b00 */
[----:B--2---:R-:W-:-:S08]  /*5710*/  DFMA R4, R4, R6, RZ ;  /* 0x000000060404722b */ /* 0x004fd000000000ff */
[----:B---3--:R-:W-:-:S08]  /*5720*/  DFMA R4, R8, R10, R4 ;  /* 0x0000000a0804722b */ /* 0x008fd00000000004 */
[----:B0-----:R-:W-:-:S08]  /*5730*/  DFMA R2, R12, R14, R4 ;  /* 0x0000000e0c02722b */ /* 0x001fd00000000004 */
[----:B----4-:R-:W-:-:S07]  /*5740*/  DFMA R2, R20, R48, R2 ;  /* 0x000000301402722b */ /* 0x010fce0000000002 */
        /* <DEDUP_REMOVED lines=157> */
[----:B------:R-:W2:Y:S01]  /*6120*/  LDG.E.64 R10, desc[UR6][R40.64] ;  /* 0x00000006280a7981 */ /* 0x000ea2000c1e1b00 */
[----:B------:R-:W-:Y:S01]  /*6130*/  BSSY.RECONVERGENT B0, `(.L_x_20) ;  /* 0x00000e1000007945 */ /* 0x000fe20003800200 */
[----:B--2---:R-:W-:-:S04]  /*6140*/  ISETP.GT.U32.AND P0, PT, R10, 0x2, PT ;  /* 0x000000020a00780c */ /* 0x004fc80003f04070 */
[----:B------:R-:W-:-:S13]  /*6150*/  ISETP.GT.AND.EX P0, PT, R11, RZ, PT, P0 ;  /* 0x000000ff0b00720c */ /* 0x000fda0003f04300 */
[----:B0-----:R-:W-:Y:S05]  /*6160*/  @P0 BRA `(.L_x_21) ;  /* 0x0000000800280947 */ /* 0x001fea0003800000 */
[----:B------:R-:W-:-:S04]  /*6170*/  ISETP.NE.U32.AND P0, PT, R10, RZ, PT ;  /* 0x000000ff0a00720c */ /* 0x000fc80003f05070 */
[----:B------:R-:W-:-:S13]  /*6180*/  ISETP.NE.AND.EX P0, PT, R11, RZ, PT, P0 ;  /* 0x000000ff0b00720c */ /* 0x000fda0003f05300 */
[----:B------:R-:W-:Y:S05]  /*6190*/  @!P0 BRA `(.L_x_22) ;  /* 0x0000000400708947 */ /* 0x000fea0003800000 */
[----:B------:R-:W-:-:S04]  /*61a0*/  ISETP.NE.U32.AND P0, PT, R10, 0x1, PT ;  /* 0x000000010a00780c */ /* 0x000fc80003f05070 */
[----:B------:R-:W-:-:S13]  /*61b0*/  ISETP.NE.AND.EX P0, PT, R11, RZ, PT, P0 ;  /* 0x000000ff0b00720c */ /* 0x000fda0003f05300 */
[----:B------:R-:W-:Y:S05]  /*61c0*/  @!P0 BRA `(.L_x_23) ;  /* 0x0000000000b88947 */ /* 0x000fea0003800000 */
[----:B------:R-:W-:-:S04]  /*61d0*/  ISETP.NE.U32.AND P0, PT, R10, 0x2, PT ;  /* 0x000000020a00780c */ /* 0x000fc80003f05070 */
[----:B------:R-:W-:-:S13]  /*61e0*/  ISETP.NE.AND.EX P0, PT, R11, RZ, PT, P0 ;  /* 0x000000ff0b00720c */ /* 0x000fda0003f05300 */
[----:B------:R-:W-:Y:S05]  /*61f0*/  @P0 BRA `(.L_x_24) ;  /* 0x0000000c00500947 */ /* 0x000fea0003800000 */
[C---:B------:R-:W-:Y:S01]  /*6200*/  R2UR UR6, R38.reuse ;  /* 0x00000000260672ca */ /* 0x040fe200000e0000 */
[----:B------:R-:W0:Y:S01]  /*6210*/  LDC R0, c[0x0][0x3c0] ;  /* 0x0000f000ff007b82 */ /* 0x000e220000000800 */
[C---:B------:R-:W-:Y:S02]  /*6220*/  R2UR UR7, R39.reuse ;  /* 0x00000000270772ca */ /* 0x040fe400000e0000 */
[----:B------:R-:W-:Y:S02]  /*6230*/  R2UR UR4, R38 ;  /* 0x00000000260472ca */ /* 0x000fe400000e0000 */
[----:B------:R-:W-:-:S09]  /*6240*/  R2UR UR5, R39 ;  /* 0x00000000270572ca */ /* 0x000fd200000e0000 */
[----:B------:R-:W2:Y:S04]  /*6250*/  LD.E.64 R8, desc[UR6][R22.64] ;  /* 0x0000000616087980 */ /* 0x000ea8000c101b00 */
[----:B------:R-:W3:Y:S01]  /*6260*/  LD.E.64 R6, desc[UR4][R22.64+0x8] ;  /* 0x0000080416067980 */ /* 0x000ee2000c101b00 */
[C---:B------:R-:W-:Y:S02]  /*6270*/  R2UR UR10, R38.reuse ;  /* 0x00000000260a72ca */ /* 0x040fe400000e0000 */
[C---:B------:R-:W-:Y:S02]  /*6280*/  R2UR UR11, R39.reuse ;  /* 0x00000000270b72ca */ /* 0x040fe400000e0000 */
[----:B------:R-:W-:Y:S02]  /*6290*/  R2UR UR12, R38 ;  /* 0x00000000260c72ca */ /* 0x000fe400000e0000 */
[----:B------:R-:W-:-:S02]  /*62a0*/  R2UR UR13, R39 ;  /* 0x00000000270d72ca */ /* 0x000fc400000e0000 */
[----:B------:R-:W-:Y:S02]  /*62b0*/  R2UR UR8, R38 ;  /* 0x00000000260872ca */ /* 0x000fe400000e0000 */
[----:B------:R-:W-:Y:S01]  /*62c0*/  R2UR UR9, R39 ;  /* 0x00000000270972ca */ /* 0x000fe200000e0000 */
[----:B--2---:R-:W-:-:S08]  /*62d0*/  DMUL R8, R4, R8 ;  /* 0x0000000804087228 */ /* 0x004fd00000000000 */
[----:B---3--:R-:W-:Y:S01]  /*62e0*/  DFMA R6, R2, R6, -R8 ;  /* 0x000000060206722b */ /* 0x008fe20000000808 */
[----:B------:R-:W-:-:S06]  /*62f0*/  IMAD.WIDE R2, R42, 0x8, R32 ;  /* 0x000000082a027825 */ /* 0x000fcc00078e0220 */
[----:B------:R0:W-:Y:S04]  /*6300*/  STG.E.64 desc[UR4][R2.64], R6 ;  /* 0x0000000602007986 */ /* 0x0001e8000c101b04 */
[----:B------:R-:W2:Y:S04]  /*6310*/  LD.E.64 R10, desc[UR10][R22.64+0x20] ;  /* 0x0000200a160a7980 */ /* 0x000ea8000c101b00 */
[----:B------:R-:W2:Y:S04]  /*6320*/  LD.E.64 R12, desc[UR12][R16.64+0x38] ;  /* 0x0000380c100c7980 */ /* 0x000ea8000c101b00 */
[----:B------:R-:W3:Y:S04]  /*6330*/  LD.E.64 R4, desc[UR6][R22.64+0x28] ;  /* 0x0000280616047980 */ /* 0x000ee8000c101b00 */
[----:B------:R-:W3:Y:S01]  /*6340*/  LD.E.64 R8, desc[UR8][R16.64+0x18] ;  /* 0x0000180810087980 */ /* 0x000ee2000c101b00 */
[----:B0-----:R-:W-:Y:S01]  /*6350*/  IMAD.WIDE R2, R0, 0x8, R2 ;  /* 0x0000000800027825 */ /* 0x001fe200078e0202 */
[----:B--2---:R-:W-:-:S08]  /*6360*/  DMUL R10, R10, R12 ;  /* 0x0000000c0a0a7228 */ /* 0x004fd00000000000 */
[----:B---3--:R-:W-:-:S07]  /*6370*/  DFMA R4, R4, R8, -R10 ;  /* 0x000000080404722b */ /* 0x008fce000000080a */
[----:B------:R0:W-:Y:S04]  /*6380*/  STG.E.64 desc[UR4][R2.64], R4 ;  /* 0x0000000402007986 */ /* 0x0001e8000c101b04 */
[----:B------:R-:W2:Y:S04]  /*6390*/  LD.E.64 R10, desc[UR10][R22.64+0x40] ;  /* 0x0000400a160a7980 */ /* 0x000ea8000c101b00 */
[----:B------:R-:W2:Y:S04]  /*63a0*/  LD.E.64 R12, desc[UR12][R16.64+0x38] ;  /* 0x0000380c100c7980 */ /* 0x000ea8000c101b00 */
[----:B------:R-:W3:Y:S04]  /*63b0*/  LD.E.64 R6, desc[UR6][R22.64+0x48] ;  /* 0x0000480616067980 */ /* 0x000ee8000c101b00 */
[----:B------:R-:W3:Y:S01]  /*63c0*/  LD.E.64 R8, desc[UR8][R16.64+0x18] ;  /* 0x0000180810087980 */ /* 0x000ee2000c101b00 */
[----:B--2---:R-:W-:-:S08]  /*63d0*/  DMUL R10, R10, R12 ;  /* 0x0000000c0a0a7228 */ /* 0x004fd00000000000 */
[----:B---3--:R-:W-:Y:S01]  /*63e0*/  DFMA R6, R6, R8, -R10 ;  /* 0x000000080606722b */ /* 0x008fe2000000080a */
[----:B------:R-:W-:-:S06]  /*63f0*/  IMAD.WIDE R8, R0, 0x8, R2 ;  /* 0x0000000800087825 */ /* 0x000fcc00078e0202 */
[----:B------:R1:W-:Y:S04]  /*6400*/  STG.E.64 desc[UR4][R8.64], R6 ;  /* 0x0000000608007986 */ /* 0x0003e8000c101b04 */
[----:B0-----:R-:W2:Y:S01]  /*6410*/  LD.E.64 R2, desc[UR6][R22.64+0x10] ;  /* 0x0000100616027980 */ /* 0x001ea2000c101b00 */
[----:B------:R-:W-:-:S05]  /*6420*/  IMAD.WIDE R4, R0, 0x8, R8 ;  /* 0x0000000800047825 */ /* 0x000fca00078e0208 */
[----:B--2---:R3:W-:Y:S04]  /*6430*/  STG.E.64 desc[UR4][R4.64], R2 ;  /* 0x0000000204007986 */ /* 0x0047e8000c101b04 */
[----:B------:R-:W2:Y:S01]  /*6440*/  LD.E.64 R10, desc[UR6][R22.64+0x30] ;  /* 0x00003006160a7980 */ /* 0x000ea2000c101b00 */
[----:B------:R-:W-:-:S05]  /*6450*/  IMAD.WIDE R12, R0, 0x8, R4 ;  /* 0x00000008000c7825 */ /* 0x000fca00078e0204 */
[----:B--2---:R3:W-:Y:S04]  /*6460*/  STG.E.64 desc[UR4][R12.64], R10 ;  /* 0x0000000a0c007986 */ /* 0x0047e8000c101b04 */
[----:B-1----:R-:W2:Y:S01]  /*6470*/  LD.E.64 R6, desc[UR6][R22.64+0x50] ;  /* 0x0000500616067980 */ /* 0x002ea2000c101b00 */
[----:B------:R-:W-:-:S05]  /*6480*/  IMAD.WIDE R8, R0, 0x8, R12 ;  /* 0x0000000800087825 */ /* 0x000fca00078e020c */
[----:B--2---:R3:W-:Y:S01]  /*6490*/  STG.E.64 desc[UR4][R8.64], R6 ;  /* 0x0000000608007986 */ /* 0x0047e2000c101b04 */
[----:B------:R-:W-:Y:S05]  /*64a0*/  BRA `(.L_x_24) ;  /* 0x0000000800a47947 */ /* 0x000fea0003800000 */
.L_x_23:
[C---:B------:R-:W-:Y:S02]  /*64b0*/  R2UR UR6, R38.reuse ;  /* 0x00000000260672ca */ /* 0x040fe400000e0000 */
[C---:B------:R-:W-:Y:S02]  /*64c0*/  R2UR UR7, R39.reuse ;  /* 0x00000000270772ca */ /* 0x040fe400000e0000 */
[C---:B------:R-:W-:Y:S02]  /*64d0*/  R2UR UR4, R38.reuse ;  /* 0x00000000260472ca */ /* 0x040fe400000e0000 */
[C---:B------:R-:W-:Y:S02]  /*64e0*/  R2UR UR5, R39.reuse ;  /* 0x00000000270572ca */ /* 0x040fe400000e0000 */
[----:B------:R-:W-:Y:S02]  /*64f0*/  R2UR UR10, R38 ;  /* 0x00000000260a72ca */ /* 0x000fe400000e0000 */
[----:B------:R-:W-:-:S02]  /*6500*/  R2UR UR11, R39 ;  /* 0x00000000270b72ca */ /* 0x000fc400000e0000 */
[----:B------:R-:W-:Y:S02]  /*6510*/  R2UR UR12, R38 ;  /* 0x00000000260c72ca */ /* 0x000fe400000e0000 */
[C---:B------:R-:W-:Y:S01]  /*6520*/  R2UR UR13, R39.reuse ;  /* 0x00000000270d72ca */ /* 0x040fe200000e0000 */
[----:B------:R-:W2:Y:S01]  /*6530*/  LD.E.64 R8, desc[UR6][R22.64+0x10] ;  /* 0x0000100616087980 */ /* 0x000ea2000c101b00 */
[----:B------:R-:W-:Y:S01]  /*6540*/  IMAD.WIDE R12, R42, 0x8, R32 ;  /* 0x000000082a0c7825 */ /* 0x000fe200078e0220 */
[----:B------:R-:W-:Y:S01]  /*6550*/  R2UR UR8, R38 ;  /* 0x00000000260872ca */ /* 0x000fe200000e0000 */
[----:B------:R-:W0:Y:S01]  /*6560*/  LDC R0, c[0x0][0x3c0] ;  /* 0x0000f000ff007b82 */ /* 0x000e220000000800 */
[----:B------:R-:W3:Y:S01]  /*6570*/  LD.E.64 R4, desc[UR4][R22.64] ;  /* 0x0000000416047980 */ /* 0x000ee2000c101b00 */
[----:B------:R-:W-:Y:S01]  /*6580*/  R2UR UR9, R39 ;  /* 0x00000000270972ca */ /* 0x000fe200000e0000 */
[----:B--2---:R-:W-:-:S08]  /*6590*/  DMUL R8, R2, R8 ;  /* 0x0000000802087228 */ /* 0x004fd00000000000 */
[----:B---3--:R-:W-:-:S07]  /*65a0*/  DFMA R4, R6, R4, -R8 ;  /* 0x000000040604722b */ /* 0x008fce0000000808 */
        /* <DEDUP_REMOVED lines=20> */
[----:B------:R-:W3:Y:S01]  /*66f0*/  LD.E.64 R6, desc[UR6][R22.64+0x28] ;  /* 0x0000280616067980 */ /* 0x000ee2000c101b00 */
[----:B------:R-:W-:-:S05]  /*6700*/  IMAD.WIDE R12, R0, 0x8, R10 ;  /* 0x00000008000c7825 */ /* 0x000fca00078e020a */
[----:B---3--:R2:W-:Y:S04]  /*6710*/  STG.E.64 desc[UR4][R12.64], R6 ;  /* 0x000000060c007986 */ /* 0x0085e8000c101b04 */
[----:B-1----:R-:W3:Y:S01]  /*6720*/  LD.E.64 R4, desc[UR6][R22.64+0x48] ;  /* 0x0000480616047980 */ /* 0x002ee2000c101b00 */
[----:B------:R-:W-:-:S05]  /*6730*/  IMAD.WIDE R8, R0, 0x8, R12 ;  /* 0x0000000800087825 */ /* 0x000fca00078e020c */
[----:B---3--:R2:W-:Y:S01]  /*6740*/  STG.E.64 desc[UR4][R8.64], R4 ;  /* 0x0000000408007986 */ /* 0x0085e2000c101b04 */
[----:B------:R-:W-:Y:S05]  /*6750*/  BRA `(.L_x_24) ;  /* 0x0000000400f87947 */ /* 0x000fea0003800000 */
.L_x_22:
        /* <DEDUP_REMOVED lines=43> */
.L_x_21:
[----:B------:R-:W-:-:S04]  /*6a10*/  ISETP.NE.U32.AND P0, PT, R10, 0x3, PT ;  /* 0x000000030a00780c */ /* 0x000fc80003f05070 */
        /* <DEDUP_REMOVED lines=8> */
[C---:B------:R-:W-:Y:S02]  /*6aa0*/  R2UR UR4, R38.reuse ;  /* 0x00000000260472ca */ /* 0x040fe400000e0000 */
[C---:B------:R-:W-:Y:S02]  /*6ab0*/  R2UR UR5, R39.reuse ;  /* 0x00000000270572ca */ /* 0x040fe400000e0000 */
[----:B------:R-:W-:Y:S02]  /*6ac0*/  R2UR UR6, R38 ;  /* 0x00000000260672ca */ /* 0x000fe400000e0000 */
[----:B------:R-:W-:Y:S01]  /*6ad0*/  R2UR UR7, R39 ;  /* 0x00000000270772ca */ /* 0x000fe200000e0000 */
[----:B------:R-:W-:Y:S01]  /*6ae0*/  IMAD.WIDE R8, R42, 0x8, R32 ;  /* 0x000000082a087825 */ /* 0x000fe200078e0220 */
[----:B------:R-:W0:Y:S07]  /*6af0*/  LDC R21, c[0x0][0x3c0] ;  /* 0x0000f000ff157b82 */ /* 0x000e2e0000000800 */
[----:B------:R-:W2:Y:S04]  /*6b00*/  LD.E.64 R2, desc[UR4][R22.64+0x10] ;  /* 0x0000100416027980 */ /* 0x000ea8000c101b00 */
[----:B--2---:R1:W-:Y:S04]  /*6b10*/  STG.E.64 desc[UR4][R8.64], R2 ;  /* 0x0000000208007986 */ /* 0x0043e8000c101b04 */
[----:B------:R-:W2:Y:S01]  /*6b20*/  LD.E.64 R4, desc[UR6][R22.64+0x30] ;  /* 0x0000300616047980 */ /* 0x000ea2000c101b00 */
[----:B0-----:R-:W-:-:S04]  /*6b30*/  IMAD.WIDE R10, R21, 0x8, R8 ;  /* 0x00000008150a7825 */ /* 0x001fc800078e0208 */
[----:B------:R-:W-:Y:S01]  /*6b40*/  IMAD.WIDE R12, R21, 0x8, R10 ;  /* 0x00000008150c7825 */ /* 0x000fe200078e020a */
[C---:B------:R-:W-:Y:S02]  /*6b50*/  R2UR UR8, R38.reuse ;  /* 0x00000000260872ca */ /* 0x040fe400000e0000 */
[----:B------:R-:W-:Y:S01]  /*6b60*/  R2UR UR9, R39 ;  /* 0x00000000270972ca */ /* 0x000fe200000e0000 */
[C---:B------:R-:W-:Y:S01]  /*6b70*/  IMAD.WIDE R14, R21.reuse, 0x8, R12 ;  /* 0x00000008150e7825 */ /* 0x040fe200078e020c */
[----:B--2---:R4:W-:Y:S04]  /*6b80*/  STG.E.64 desc[UR4][R10.64], R4 ;  /* 0x000000040a007986 */ /* 0x0049e8000c101b04 */
[----:B------:R-:W2:Y:S01]  /*6b90*/  LD.E.64 R6, desc[UR6][R22.64+0x50] ;  /* 0x0000500616067980 */ /* 0x000ea2000c101b00 */
[----:B------:R-:W-:Y:S01]  /*6ba0*/  R2UR UR10, R38 ;  /* 0x00000000260a72ca */ /* 0x000fe200000e0000 */
[----:B-1----:R-:W-:Y:S01]  /*6bb0*/  IMAD.WIDE R2, R21, 0x8, R14 ;  /* 0x0000000815027825 */ /* 0x002fe200078e020e */
[----:B------:R-:W-:-:S03]  /*6bc0*/  R2UR UR11, R39 ;  /* 0x00000000270b72ca */ /* 0x000fc600000e0000 */
[----:B------:R-:W-:Y:S01]  /*6bd0*/  IMAD.WIDE R8, R21, 0x8, R2 ;  /* 0x0000000815087825 */ /* 0x000fe200078e0202 */
[----:B--2---:R4:W-:Y:S04]  /*6be0*/  STG.E.64 desc[UR4][R12.64], R6 ;  /* 0x000000060c007986 */ /* 0x0049e8000c101b04 */
[----:B------:R4:W-:Y:S04]  /*6bf0*/  STG.E.64 desc[UR6][R14.64], RZ ;  /* 0x000000ff0e007986 */ /* 0x0009e8000c101b06 */
[----:B------:R4:W-:Y:S04]  /*6c00*/  STG.E.64 desc[UR8][R2.64], RZ ;  /* 0x000000ff02007986 */ /* 0x0009e8000c101b08 */
[----:B------:R4:W-:Y:S01]  /*6c10*/  STG.E.64 desc[UR10][R8.64], RZ ;  /* 0x000000ff08007986 */ /* 0x0009e2000c101b0a */
[----:B------:R-:W-:Y:S05]  /*6c20*/  BRA `(.L_x_24) ;  /* 0x0000000000c47947 */ /* 0x000fea0003800000 */
.L_x_26:
        /* <DEDUP_REMOVED lines=25> */
.L_x_25:
        /* <DEDUP_REMOVED lines=23> */
[----:B------:R0:W-:Y:S02]  /*6f30*/  STG.E.64 desc[UR10][R8.64], RZ ;  /* 0x000000ff08007986 */ /* 0x0001e4000c101b0a */
.L_x_24:
[----:B------:R-:W-:Y:S05]  /*6f40*/  BSYNC.RECONVERGENT B0 ;  /* 0x0000000000007941 */ /* 0x000fea0003800200 */
.L_x_20:
[----:B------:R-:W-:Y:S01]  /*6f50*/  VIADD R42, R42, 0x1 ;  /* 0x000000012a2a7836 */ /* 0x000fe20000000000 */
[----:B------:R-:W-:Y:S06]  /*6f60*/  BRA `(.L_x_27) ;  /* 0x0000000c00fc7947 */ /* 0x000fec0003800000 */
.L_x_10:
[C---:B------:R-:W-:Y:S01]  /*6f70*/  IMAD.SHL.U32 R2, R43.reuse, 0x8, RZ ;  /* 0x000000082b027824 */ /* 0x040fe200078e00ff */
[----:B------:R-:W-:Y:S02]  /*6f80*/  SHF.L.U64.HI R0, R43, 0x3, R44 ;  /* 0x000000032b007819 */ /* 0x000fe4000001022c */
[----:B------:R-:W-:Y:S02]  /*6f90*/  R2UR UR4, R38 ;  /* 0x00000000260472ca */ /* 0x000fe400000e0000 */
        /* <DEDUP_REMOVED lines=230> */
[----:B-1----:R-:W3:Y:S04]  /*7e00*/  LD.E.64 R2, desc[UR6][R16.64+0x28] ;  /* 0x0000280610027980 */ /* 0x002ee8000c101b00 */
[----:B---3--:R1:W-:Y:S04]  /*7e10*/  ST.E.64 desc[UR4][R22.64+0x28], R2 ;  /* 0x0000280216007985 */ /* 0x0083e8000c101b04 */
[----:B------:R-:W3:Y:S04]  /*7e20*/  LD.E.64 R6, desc[UR6][R16.64+0x30] ;  /* 0x0000300610067980 */ /* 0x000ee8000c101b00 */
[----:B---3--:R3:W-:Y:S04]  /*7e30*/  ST.E.64 desc[UR4][R22.64+0x30], R6 ;  /* 0x0000300616007985 */ /* 0x0087e8000c101b04 */
[----:B--2---:R-:W2:Y:S04]  /*7e40*/  LD.E.64 R8, desc[UR6][R16.64+0x38] ;  /* 0x0000380610087980 */ /* 0x004ea8000c101b00 */
[----:B--2---:R2:W-:Y:S04]  /*7e50*/  ST.E.64 desc[UR4][R22.64+0x38], R8 ;  /* 0x0000380816007985 */ /* 0x0045e8000c101b04 */
[----:B0-----:R-:W4:Y:S04]  /*7e60*/  LD.E.64 R4, desc[UR6][R16.64+0x40] ;  /* 0x0000400610047980 */ /* 0x001f28000c101b00 */
[----:B----4-:R0:W-:Y:S04]  /*7e70*/  ST.E.64 desc[UR4][R22.64+0x40], R4 ;  /* 0x0000400416007985 */ /* 0x0101e8000c101b04 */
[----:B-1----:R-:W4:Y:S04]  /*7e80*/  LD.E.64 R2, desc[UR6][R16.64+0x48] ;  /* 0x0000480610027980 */ /* 0x002f28000c101b00 */
[----:B----4-:R1:W-:Y:S04]  /*7e90*/  ST.E.64 desc[UR4][R22.64+0x48], R2 ;  /* 0x0000480216007985 */ /* 0x0103e8000c101b04 */
[----:B---3--:R-:W3:Y:S04]  /*7ea0*/  LD.E.64 R6, desc[UR6][R16.64+0x50] ;  /* 0x0000500610067980 */ /* 0x008ee8000c101b00 */
        /* <DEDUP_REMOVED lines=10> */
[----:B--2---:R0:W-:Y:S02]  /*7f50*/  ST.E.64 desc[UR4][R22.64+0x78], R8 ;  /* 0x0000780816007985 */ /* 0x0041e4000c101b04 */
.L_x_27:
[----:B------:R-:W-:Y:S05]  /*7f60*/  BSYNC.RECONVERGENT B7 ;  /* 0x0000000000077941 */ /* 0x000fea0003800200 */
.L_x_9:
[----:B------:R-:W-:Y:S02]  /*7f70*/  IADD3 R45, P0, PT, R45, 0x1, RZ ;  /* 0x000000012d2d7810 */ /* 0x000fe40007f1e0ff */
[----:B------:R-:W-:Y:S02]  /*7f80*/  IADD3 R43, P1, PT, R43, 0x10, RZ ;  /* 0x000000102b2b7810 */ /* 0x000fe40007f3e0ff */
[----:B------:R-:W-:Y:S01]  /*7f90*/  IADD3 R24, P2, PT, R24, 0x8, RZ ;  /* 0x0000000818187810 */ /* 0x000fe20007f5e0ff */
[----:B------:R-:W-:Y:S01]  /*7fa0*/  IMAD.X R46, RZ, RZ, R46, P0 ;  /* 0x000000ffff2e7224 */ /* 0x000fe200000e062e */
[----:B------:R-:W-:Y:S01]  /*7fb0*/  ISETP.GT.U32.AND P0, PT, R36, R45, PT ;  /* 0x0000002d2400720c */ /* 0x000fe20003f04070 */
[----:B------:R-:W-:Y:S01]  /*7fc0*/  IMAD.X R44, RZ, RZ, R44, P1 ;  /* 0x000000ffff2c7224 */ /* 0x000fe200008e062c */
[----:B------:R-:W-:Y:S01]  /*7fd0*/  IADD3 R40, P3, PT, R40, 0x8, RZ ;  /* 0x0000000828287810 */ /* 0x000fe20007f7e0ff */
[----:B------:R-:W-:Y:S01]  /*7fe0*/  IMAD.X R25, RZ, RZ, R25, P2 ;  /* 0x000000ffff197224 */ /* 0x000fe200010e0619 */
[----:B------:R-:W-:-:S03]  /*7ff0*/  ISETP.GT.AND.EX P0, PT, R37, R46, PT, P0 ;  /* 0x0000002e2500720c */ /* 0x000fc60003f04300 */
[----:B------:R-:W-:-:S10]  /*8000*/  IMAD.X R41, RZ, RZ, R41, P3 ;  /* 0x000000ffff297224 */ /* 0x000fd400018e0629 */
[----:B------:R-:W-:Y:S05]  /*8010*/  @P0 BRA `(.L_x_28) ;  /* 0xffffff8400f00947 */ /* 0x000fea000383ffff */
.L_x_8:
[----:B------:R-:W-:Y:S05]  /*8020*/  BSYNC.RECONVERGENT B8 ;  /* 0x0000000000087941 */ /* 0x000fea0003800200 */
.L_x_7:
[----:B0-234-:R-:W-:Y:S01]  /*8030*/  MOV R2, 0x8 ;  /* 0x0000000800027802 */ /* 0x01dfe20000000f00 */
[----:B------:R-:W-:Y:S02]  /*8040*/  IMAD.MOV.U32 R5, RZ, RZ, R23 ;  /* 0x000000ffff057224 */ /* 0x000fe400078e0017 */
[----:B------:R-:W-:Y:S01]  /*8050*/  IMAD.MOV.U32 R4, RZ, RZ, R22 ;  /* 0x000000ffff047224 */ /* 0x000fe200078e0016 */
[----:B------:R0:W1:Y:S06]  /*8060*/  LDC.64 R6, c[0x4][R2] ;  /* 0x0100000002067b82 */ /* 0x00006c0000000a00 */
[----:B------:R-:W-:-:S07]  /*8070*/  LEPC R20, `(.L_x_29) ;  /* 0x000000001014794e */ /* 0x000fce0000000000 */
[----:B01----:R-:W-:Y:S05]  /*8080*/  CALL.ABS.NOINC R6 ;  /* 0x0000000006007343 */ /* 0x003fea0003c00000 */
.L_x_29:
[----:B------:R0:W1:Y:S01]  /*8090*/  LDC.64 R6, c[0x4][R2] ;  /* 0x0100000002067b82 */ /* 0x0000620000000a00 */
[----:B------:R-:W-:Y:S02]  /*80a0*/  IMAD.MOV.U32 R5, RZ, RZ, R19 ;  /* 0x000000ffff057224 */ /* 0x000fe400078e0013 */
[----:B------:R-:W-:-:S07]  /*80b0*/  IMAD.MOV.U32 R4, RZ, RZ, R18 ;  /* 0x000000ffff047224 */ /* 0x000fce00078e0012 */
[----:B------:R-:W-:-:S07]  /*80c0*/  LEPC R20, `(.L_x_30) ;  /* 0x000000001014794e */ /* 0x000fce0000000000 */
[----:B01----:R-:W-:Y:S05]  /*80d0*/  CALL.ABS.NOINC R6 ;  /* 0x0000000006007343 */ /* 0x003fea0003c00000 */
.L_x_30:
[----:B------:R-:W0:Y:S01]  /*80e0*/  LDC.64 R2, c[0x4][R2] ;  /* 0x0100000002027b82 */ /* 0x000e220000000a00 */
[----:B------:R-:W-:Y:S02]  /*80f0*/  IMAD.MOV.U32 R5, RZ, RZ, R17 ;  /* 0x000000ffff057224 */ /* 0x000fe400078e0011 */
[----:B------:R-:W-:-:S07]  /*8100*/  IMAD.MOV.U32 R4, RZ, RZ, R16 ;  /* 0x000000ffff047224 */ /* 0x000fce00078e0010 */
[----:B------:R-:W-:-:S07]  /*8110*/  LEPC R20, `(.L_x_31) ;  /* 0x000000001014794e */ /* 0x000fce0000000000 */
[----:B0-----:R-:W-:Y:S05]  /*8120*/  CALL.ABS.NOINC R2 ;  /* 0x0000000002007343 */ /* 0x001fea0003c00000 */
.L_x_31:
[----:B------:R-:W-:Y:S05]  /*8130*/  EXIT ;  /* 0x000000000000794d */ /* 0x000fea0003800000 */
        .weak           $__internal_0_$__cuda_sm20_dblrcp_rn_slowpath_v3
        .type           $__internal_0_$__cuda_sm20_dblrcp_rn_slowpath_v3,@function
        .size           $__internal_0_$__cuda_sm20_dblrcp_rn_slowpath_v3,(.L_x_37 - $__internal_0_$__cuda_sm20_dblrcp_rn_slowpath_v3)
$__internal_0_$__cuda_sm20_dblrcp_rn_slowpath_v3:
[----:B------:R-:W-:Y:S01]  /*8140*/  DSETP.GTU.AND P0, PT, |R4|, +INF , PT ;  /* 0x7ff000000400742a */ /* 0x000fe20003f0c200 */
[----:B------:R-:W-:-:S13]  /*8150*/  BSSY.RECONVERGENT B1, `(.L_x_32) ;  /* 0x0000023000017945 */ /* 0x000fda0003800200 */
[----:B------:R-:W-:Y:S05]  /*8160*/  @P0 BRA `(.L_x_33) ;  /* 0x00000000007c0947 */ /* 0x000fea0003800000 */
[----:B------:R-:W-:-:S05]  /*8170*/  LOP3.LUT R11, R5, 0x7fffffff, RZ, 0xc0, !PT ;  /* 0x7fffffff050b7812 */ /* 0x000fca00078ec0ff */
[----:B------:R-:W-:-:S05]  /*8180*/  VIADD R8, R11, 0xffffffff ;  /* 0xffffffff0b087836 */ /* 0x000fca0000000000 */
[----:B------:R-:W-:-:S13]  /*8190*/  ISETP.GE.U32.AND P0, PT, R8, 0x7fefffff, PT ;  /* 0x7fefffff0800780c */ /* 0x000fda0003f06070 */
[----:B------:R-:W-:Y:S01]  /*81a0*/  @P0 LOP3.LUT R9, R5, 0x7ff00000, RZ, 0x3c, !PT ;  /* 0x7ff0000005090812 */ /* 0x000fe200078e3cff */
[----:B------:R-:W-:Y:S01]  /*81b0*/  @P0 IMAD.MOV.U32 R8, RZ, RZ, RZ ;  /* 0x000000ffff080224 */ /* 0x000fe200078e00ff */
[----:B------:R-:W-:Y:S06]  /*81c0*/  @P0 BRA `(.L_x_34) ;  /* 0x00000000006c0947 */ /* 0x000fec0003800000 */
[----:B------:R-:W-:-:S13]  /*81d0*/  ISETP.GE.U32.AND P0, PT, R11, 0x1000001, PT ;  /* 0x010000010b00780c */ /* 0x000fda0003f06070 */
[----:B------:R-:W-:Y:S05]  /*81e0*/  @!P0 BRA `(.L_x_35) ;  /* 0x0000000000348947 */ /* 0x000fea0003800000 */
[----:B------:R-:W-:Y:S02]  /*81f0*/  VIADD R9, R5, 0xc0200000 ;  /* 0xc020000005097836 */ /* 0x000fe40000000000 */
[----:B------:R-:W-:Y:S02]  /*8200*/  IMAD.MOV.U32 R8, RZ, RZ, R4 ;  /* 0x000000ffff087224 */ /* 0x000fe400078e0004 */
[----:B------:R-:W0:Y:S04]  /*8210*/  MUFU.RCP64H R11, R9 ;  /* 0x00000009000b7308 */ /* 0x000e280000001800 */
[----:B0-----:R-:W-:-:S08]  /*8220*/  DFMA R12, -R8, R10, 1 ;  /* 0x3ff00000080c742b */ /* 0x001fd0000000010a */
[----:B------:R-:W-:-:S08]  /*8230*/  DFMA R12, R12, R12, R12 ;  /* 0x0000000c0c0c722b */ /* 0x000fd0000000000c */
[----:B------:R-:W-:-:S08]  /*8240*/  DFMA R12, R10, R12, R10 ;  /* 0x0000000c0a0c722b */ /* 0x000fd0000000000a */
[----:B------:R-:W-:-:S08]  /*8250*/  DFMA R10, -R8, R12, 1 ;  /* 0x3ff00000080a742b */ /* 0x000fd0000000010c */
[----:B------:R-:W-:-:S08]  /*8260*/  DFMA R10, R12, R10, R12 ;  /* 0x0000000a0c0a722b */ /* 0x000fd0000000000c */
[----:B------:R-:W-:-:S08]  /*8270*/  DMUL R10, R10, 2.2250738585072013831e-308 ;  /* 0x001000000a0a7828 */ /* 0x000fd00000000000 */
[----:B------:R-:W-:-:S08]  /*8280*/  DFMA R4, -R4, R10, 1 ;  /* 0x3ff000000404742b */ /* 0x000fd0000000010a */
[----:B------:R-:W-:-:S08]  /*8290*/  DFMA R4, R4, R4, R4 ;  /* 0x000000040404722b */ /* 0x000fd00000000004 */
[----:B------:R-:W-:Y:S01]  /*82a0*/  DFMA R8, R10, R4, R10 ;  /* 0x000000040a08722b */ /* 0x000fe2000000000a */
[----:B------:R-:W-:Y:S10]  /*82b0*/  BRA `(.L_x_34) ;  /* 0x0000000000307947 */ /* 0x000ff40003800000 */
.L_x_35:
[----:B------:R-:W-:Y:S01]  /*82c0*/  DMUL R4, R4, 8.11296384146066816958e+31 ;  /* 0x4690000004047828 */ /* 0x000fe20000000000 */
[----:B------:R-:W-:-:S05]  /*82d0*/  IMAD.MOV.U32 R8, RZ, RZ, R10 ;  /* 0x000000ffff087224 */ /* 0x000fca00078e000a */
[----:B------:R-:W0:Y:S02]  /*82e0*/  MUFU.RCP64H R9, R5 ;  /* 0x0000000500097308 */ /* 0x000e240000001800 */
[----:B0-----:R-:W-:-:S08]  /*82f0*/  DFMA R10, -R4, R8, 1 ;  /* 0x3ff00000040a742b */ /* 0x001fd00000000108 */
[----:B------:R-:W-:-:S08]  /*8300*/  DFMA R10, R10, R10, R10 ;  /* 0x0000000a0a0a722b */ /* 0x000fd0000000000a */
[----:B------:R-:W-:-:S08]  /*8310*/  DFMA R10, R8, R10, R8 ;  /* 0x0000000a080a722b */ /* 0x000fd00000000008 */
[----:B------:R-:W-:-:S08]  /*8320*/  DFMA R8, -R4, R10, 1 ;  /* 0x3ff000000408742b */ /* 0x000fd0000000010a */
[----:B------:R-:W-:-:S08]  /*8330*/  DFMA R8, R10, R8, R10 ;  /* 0x000000080a08722b */ /* 0x000fd0000000000a */
[----:B------:R-:W-:Y:S01]  /*8340*/  DMUL R8, R8, 8.11296384146066816958e+31 ;  /* 0x4690000008087828 */ /* 0x000fe20000000000 */
[----:B------:R-:W-:Y:S10]  /*8350*/  BRA `(.L_x_34) ;  /* 0x0000000000087947 */ /* 0x000ff40003800000 */
.L_x_33:
[----:B------:R-:W-:Y:S01]  /*8360*/  LOP3.LUT R9, R5, 0x80000, RZ, 0xfc, !PT ;  /* 0x0008000005097812 */ /* 0x000fe200078efcff */
[----:B------:R-:W-:-:S07]  /*8370*/  IMAD.MOV.U32 R8, RZ, RZ, R4 ;  /* 0x000000ffff087224 */ /* 0x000fce00078e0004 */
.L_x_34:
[----:B------:R-:W-:Y:S05]  /*8380*/  BSYNC.RECONVERGENT B1 ;  /* 0x0000000000017941 */ /* 0x000fea0003800200 */
.L_x_32:
[----:B------:R-:W-:Y:S02]  /*8390*/  IMAD.MOV.U32 R4, RZ, RZ, R0 ;  /* 0x000000ffff047224 */ /* 0x000fe400078e0000 */
[----:B------:R-:W-:-:S04]  /*83a0*/  IMAD.MOV.U32 R5, RZ, RZ, 0x0 ;  /* 0x00000000ff057424 */ /* 0x000fc800078e00ff */
[----:B------:R-:W-:Y:S05]  /*83b0*/  RET.REL.NODEC R4 `(_Z7_jacob0PdS_S_S_PlS0_S0_iiiS_) ;  /* 0xffffff7c04107950 */ /* 0x000fea0003c3ffff */
.L_x_36:
[----:B------:R-:W-:-:S00]  /*83c0*/  BRA `(.L_x_36) ;  /* 0xfffffffc00fc7947 */ /* 0x000fc0000383ffff */
[----:B------:R-:W-:-:S00]  /*83d0*/  NOP ;  /* 0x0000000000007918 */ /* 0x000fc00000000000 */
        /* <DEDUP_REMOVED lines=10> */
.L_x_37:


//--------------------- .nv.shared.reserved.0     --------------------------
	.section	.nv.shared.reserved.0,"aw",@nobits
	.weak		__nv_reservedSMEM_offset_0_alias
	.size		__nv_reservedSMEM_offset_0_alias, 0, 64
	.other		__nv_reservedSMEM_offset_0_alias,@"STO_CUDA_RESERVED_SHARED STV_DEFAULT"
__nv_reservedSMEM_offset_0_alias:
	.zero		0
	.zero		64


//--------------------- .nv.constant0._Z7_jacob0PdS_S_S_PlS0_S0_iiiS_ --------------------------
	.section	.nv.constant0._Z7_jacob0PdS_S_S_PlS0_S0_iiiS_,"a",@progbits
	.sectionflags	@""
	.align	4
.nv.constant0._Z7_jacob0PdS_S_S_PlS0_S0_iiiS_:
	.zero		976


//--------------------- SYMBOLS --------------------------

	.type		.nv.reservedSmem.offset0,@object
	.size		.nv.reservedSmem.offset0,0x4
	.type		malloc,@function
	.type		free,@function
